//
// Generated by NVIDIA NVVM Compiler
//
// Compiler Build ID: CL-36424714
// Cuda compilation tools, release 13.0, V13.0.88
// Based on NVVM 20.0.0
//

.version 9.0
.target sm_100
.address_size 64

	// .globl	_Z12scan_cum_sumPiS_
// _ZZ12scan_cum_sumPiS_E4temp has been demoted
// _ZZ22histogram_count_valuesPhiPiE4temp has been demoted

.visible .entry _Z12scan_cum_sumPiS_(
	.param .u64 .ptr .align 1 _Z12scan_cum_sumPiS__param_0,
	.param .u64 .ptr .align 1 _Z12scan_cum_sumPiS__param_1
)
{
	.reg .pred 	%p<18>;
	.reg .b32 	%r<225>;
	.reg .b64 	%rd<9>;
	// demoted variable
	.shared .align 4 .b8 _ZZ12scan_cum_sumPiS_E4temp[2112];
	ld.param.u64 	%rd3, [_Z12scan_cum_sumPiS__param_0];
	ld.param.u64 	%rd2, [_Z12scan_cum_sumPiS__param_1];
	cvta.to.global.u64 	%rd1, %rd3;
	mov.u32 	%r1, %tid.x;
	add.s32 	%r10, %r1, 128;
	mul.wide.u32 	%rd4, %r1, 4;
	add.s64 	%rd5, %rd1, %rd4;
	ld.global.u32 	%r11, [%rd5];
	shr.u32 	%r12, %r1, 5;
	add.s32 	%r13, %r12, %r1;
	shl.b32 	%r14, %r13, 2;
	mov.u32 	%r15, _ZZ12scan_cum_sumPiS_E4temp;
	add.s32 	%r2, %r15, %r14;
	st.shared.u32 	[%r2], %r11;
	ld.global.u32 	%r16, [%rd5+512];
	shr.u32 	%r17, %r10, 5;
	add.s32 	%r18, %r17, %r1;
	shl.b32 	%r19, %r18, 2;
	add.s32 	%r20, %r15, %r19;
	st.shared.u32 	[%r20+512], %r16;
	shl.b32 	%r21, %r1, 1;
	or.b32  	%r3, %r21, 1;
	add.s32 	%r4, %r21, 2;
	bar.sync 	0;
	setp.gt.u32 	%p1, %r1, 127;
	shr.u32 	%r22, %r1, 4;
	add.s32 	%r23, %r22, %r21;
	shl.b32 	%r24, %r23, 2;
	add.s32 	%r5, %r15, %r24;
	shr.u32 	%r25, %r21, 5;
	add.s32 	%r26, %r25, %r21;
	shl.b32 	%r27, %r26, 2;
	add.s32 	%r6, %r15, %r27;
	@%p1 bra 	$L__BB0_2;
	ld.shared.u32 	%r28, [%r5];
	ld.shared.u32 	%r29, [%r6+4];
	add.s32 	%r30, %r29, %r28;
	st.shared.u32 	[%r6+4], %r30;
$L__BB0_2:
	bar.sync 	0;
	setp.gt.u32 	%p2, %r1, 63;
	@%p2 bra 	$L__BB0_4;
	shl.b32 	%r31, %r3, 1;
	add.s32 	%r32, %r31, -1;
	shl.b32 	%r33, %r4, 1;
	shr.u32 	%r34, %r32, 5;
	add.s32 	%r35, %r34, %r31;
	shl.b32 	%r36, %r35, 2;
	add.s32 	%r38, %r15, %r36;
	ld.shared.u32 	%r39, [%r38+-4];
	shr.u32 	%r40, %r31, 5;
	add.s32 	%r41, %r40, %r33;
	shl.b32 	%r42, %r41, 2;
	add.s32 	%r43, %r15, %r42;
	ld.shared.u32 	%r44, [%r43+-4];
	add.s32 	%r45, %r44, %r39;
	st.shared.u32 	[%r43+-4], %r45;
$L__BB0_4:
	bar.sync 	0;
	setp.gt.u32 	%p3, %r1, 31;
	@%p3 bra 	$L__BB0_6;
	shl.b32 	%r46, %r3, 2;
	add.s32 	%r47, %r46, -1;
	shl.b32 	%r48, %r4, 2;
	shr.u32 	%r49, %r47, 5;
	add.s32 	%r50, %r49, %r46;
	shl.b32 	%r51, %r50, 2;
	add.s32 	%r53, %r15, %r51;
	ld.shared.u32 	%r54, [%r53+-4];
	shr.u32 	%r55, %r46, 5;
	add.s32 	%r56, %r55, %r48;
	shl.b32 	%r57, %r56, 2;
	add.s32 	%r58, %r15, %r57;
	ld.shared.u32 	%r59, [%r58+-4];
	add.s32 	%r60, %r59, %r54;
	st.shared.u32 	[%r58+-4], %r60;
$L__BB0_6:
	bar.sync 	0;
	setp.gt.u32 	%p4, %r1, 15;
	@%p4 bra 	$L__BB0_8;
	shl.b32 	%r61, %r3, 3;
	add.s32 	%r62, %r61, -1;
	shl.b32 	%r63, %r4, 3;
	shr.u32 	%r64, %r62, 5;
	add.s32 	%r65, %r64, %r61;
	shl.b32 	%r66, %r65, 2;
	add.s32 	%r68, %r15, %r66;
	ld.shared.u32 	%r69, [%r68+-4];
	shr.u32 	%r70, %r61, 5;
	add.s32 	%r71, %r70, %r63;
	shl.b32 	%r72, %r71, 2;
	add.s32 	%r73, %r15, %r72;
	ld.shared.u32 	%r74, [%r73+-4];
	add.s32 	%r75, %r74, %r69;
	st.shared.u32 	[%r73+-4], %r75;
$L__BB0_8:
	bar.sync 	0;
	setp.gt.u32 	%p5, %r1, 7;
	@%p5 bra 	$L__BB0_10;
	shl.b32 	%r76, %r3, 4;
	add.s32 	%r77, %r76, -1;
	shl.b32 	%r78, %r4, 4;
	shr.u32 	%r79, %r77, 5;
	add.s32 	%r80, %r79, %r76;
	shl.b32 	%r81, %r80, 2;
	add.s32 	%r83, %r15, %r81;
	ld.shared.u32 	%r84, [%r83+-4];
	shr.u32 	%r85, %r76, 5;
	add.s32 	%r86, %r85, %r78;
	shl.b32 	%r87, %r86, 2;
	add.s32 	%r88, %r15, %r87;
	ld.shared.u32 	%r89, [%r88+-4];
	add.s32 	%r90, %r89, %r84;
	st.shared.u32 	[%r88+-4], %r90;
$L__BB0_10:
	bar.sync 	0;
	setp.gt.u32 	%p6, %r1, 3;
	@%p6 bra 	$L__BB0_12;
	shl.b32 	%r91, %r3, 5;
	add.s32 	%r92, %r91, -1;
	shl.b32 	%r93, %r4, 5;
	shr.u32 	%r94, %r92, 5;
	add.s32 	%r95, %r94, %r91;
	shl.b32 	%r96, %r95, 2;
	add.s32 	%r98, %r15, %r96;
	ld.shared.u32 	%r99, [%r98+-4];
	add.s32 	%r100, %r3, %r93;
	shl.b32 	%r101, %r100, 2;
	add.s32 	%r102, %r15, %r101;
	ld.shared.u32 	%r103, [%r102+-4];
	add.s32 	%r104, %r103, %r99;
	st.shared.u32 	[%r102+-4], %r104;
$L__BB0_12:
	bar.sync 	0;
	setp.gt.u32 	%p7, %r1, 1;
	@%p7 bra 	$L__BB0_14;
	shl.b32 	%r105, %r3, 6;
	add.s32 	%r106, %r105, -1;
	shl.b32 	%r107, %r4, 6;
	shr.u32 	%r108, %r106, 5;
	add.s32 	%r109, %r108, %r105;
	shl.b32 	%r110, %r109, 2;
	add.s32 	%r112, %r15, %r110;
	ld.shared.u32 	%r113, [%r112+-4];
	shr.u32 	%r114, %r105, 5;
	add.s32 	%r115, %r107, %r114;
	shl.b32 	%r116, %r115, 2;
	add.s32 	%r117, %r15, %r116;
	ld.shared.u32 	%r118, [%r117];
	add.s32 	%r119, %r118, %r113;
	st.shared.u32 	[%r117], %r119;
$L__BB0_14:
	bar.sync 	0;
	setp.ne.s32 	%p8, %r1, 0;
	@%p8 bra 	$L__BB0_16;
	mov.b32 	%r120, 0;
	st.shared.u32 	[_ZZ12scan_cum_sumPiS_E4temp+1048], %r120;
$L__BB0_16:
	setp.ne.s32 	%p9, %r1, 0;
	bar.sync 	0;
	@%p9 bra 	$L__BB0_18;
	ld.shared.u32 	%r121, [_ZZ12scan_cum_sumPiS_E4temp+520];
	ld.shared.u32 	%r122, [_ZZ12scan_cum_sumPiS_E4temp+1048];
	st.shared.u32 	[_ZZ12scan_cum_sumPiS_E4temp+520], %r122;
	add.s32 	%r123, %r122, %r121;
	st.shared.u32 	[_ZZ12scan_cum_sumPiS_E4temp+1048], %r123;
$L__BB0_18:
	setp.gt.u32 	%p10, %r1, 1;
	bar.sync 	0;
	@%p10 bra 	$L__BB0_20;
	shl.b32 	%r124, %r3, 6;
	add.s32 	%r125, %r124, -1;
	shr.u32 	%r126, %r125, 5;
	add.s32 	%r127, %r126, %r124;
	shl.b32 	%r128, %r4, 6;
	shr.u32 	%r129, %r124, 5;
	add.s32 	%r130, %r128, %r129;
	shl.b32 	%r131, %r130, 2;
	shl.b32 	%r132, %r127, 2;
	add.s32 	%r134, %r15, %r132;
	ld.shared.u32 	%r135, [%r134+-4];
	add.s32 	%r136, %r15, %r131;
	ld.shared.u32 	%r137, [%r136];
	st.shared.u32 	[%r134+-4], %r137;
	add.s32 	%r138, %r137, %r135;
	st.shared.u32 	[%r136], %r138;
$L__BB0_20:
	setp.gt.u32 	%p11, %r1, 3;
	bar.sync 	0;
	@%p11 bra 	$L__BB0_22;
	shl.b32 	%r139, %r3, 5;
	add.s32 	%r140, %r139, -1;
	shr.u32 	%r141, %r140, 5;
	add.s32 	%r142, %r141, %r139;
	shl.b32 	%r143, %r4, 5;
	add.s32 	%r144, %r3, %r143;
	shl.b32 	%r145, %r142, 2;
	add.s32 	%r147, %r15, %r145;
	ld.shared.u32 	%r148, [%r147+-4];
	shl.b32 	%r149, %r144, 2;
	add.s32 	%r150, %r15, %r149;
	ld.shared.u32 	%r151, [%r150+-4];
	st.shared.u32 	[%r147+-4], %r151;
	add.s32 	%r152, %r151, %r148;
	st.shared.u32 	[%r150+-4], %r152;
$L__BB0_22:
	setp.gt.u32 	%p12, %r1, 7;
	bar.sync 	0;
	@%p12 bra 	$L__BB0_24;
	shl.b32 	%r153, %r3, 4;
	add.s32 	%r154, %r153, -1;
	shr.u32 	%r155, %r154, 5;
	add.s32 	%r156, %r155, %r153;
	shl.b32 	%r157, %r4, 4;
	shr.u32 	%r158, %r153, 5;
	add.s32 	%r159, %r158, %r157;
	shl.b32 	%r160, %r156, 2;
	add.s32 	%r162, %r15, %r160;
	ld.shared.u32 	%r163, [%r162+-4];
	shl.b32 	%r164, %r159, 2;
	add.s32 	%r165, %r15, %r164;
	ld.shared.u32 	%r166, [%r165+-4];
	st.shared.u32 	[%r162+-4], %r166;
	add.s32 	%r167, %r166, %r163;
	st.shared.u32 	[%r165+-4], %r167;
$L__BB0_24:
	setp.gt.u32 	%p13, %r1, 15;
	bar.sync 	0;
	@%p13 bra 	$L__BB0_26;
	shl.b32 	%r168, %r3, 3;
	add.s32 	%r169, %r168, -1;
	shr.u32 	%r170, %r169, 5;
	add.s32 	%r171, %r170, %r168;
	shl.b32 	%r172, %r4, 3;
	shr.u32 	%r173, %r168, 5;
	add.s32 	%r174, %r173, %r172;
	shl.b32 	%r175, %r171, 2;
	add.s32 	%r177, %r15, %r175;
	ld.shared.u32 	%r178, [%r177+-4];
	shl.b32 	%r179, %r174, 2;
	add.s32 	%r180, %r15, %r179;
	ld.shared.u32 	%r181, [%r180+-4];
	st.shared.u32 	[%r177+-4], %r181;
	add.s32 	%r182, %r181, %r178;
	st.shared.u32 	[%r180+-4], %r182;
$L__BB0_26:
	setp.gt.u32 	%p14, %r1, 31;
	bar.sync 	0;
	@%p14 bra 	$L__BB0_28;
	shl.b32 	%r183, %r3, 2;
	add.s32 	%r184, %r183, -1;
	shr.u32 	%r185, %r184, 5;
	add.s32 	%r186, %r185, %r183;
	shl.b32 	%r187, %r4, 2;
	shr.u32 	%r188, %r183, 5;
	add.s32 	%r189, %r188, %r187;
	shl.b32 	%r190, %r186, 2;
	add.s32 	%r192, %r15, %r190;
	ld.shared.u32 	%r193, [%r192+-4];
	shl.b32 	%r194, %r189, 2;
	add.s32 	%r195, %r15, %r194;
	ld.shared.u32 	%r196, [%r195+-4];
	st.shared.u32 	[%r192+-4], %r196;
	add.s32 	%r197, %r196, %r193;
	st.shared.u32 	[%r195+-4], %r197;
$L__BB0_28:
	setp.gt.u32 	%p15, %r1, 63;
	bar.sync 	0;
	@%p15 bra 	$L__BB0_30;
	shl.b32 	%r198, %r3, 1;
	add.s32 	%r199, %r198, -1;
	shr.u32 	%r200, %r199, 5;
	add.s32 	%r201, %r200, %r198;
	shl.b32 	%r202, %r4, 1;
	shr.u32 	%r203, %r198, 5;
	add.s32 	%r204, %r203, %r202;
	shl.b32 	%r205, %r201, 2;
	add.s32 	%r207, %r15, %r205;
	ld.shared.u32 	%r208, [%r207+-4];
	shl.b32 	%r209, %r204, 2;
	add.s32 	%r210, %r15, %r209;
	ld.shared.u32 	%r211, [%r210+-4];
	st.shared.u32 	[%r207+-4], %r211;
	add.s32 	%r212, %r211, %r208;
	st.shared.u32 	[%r210+-4], %r212;
$L__BB0_30:
	setp.gt.u32 	%p16, %r1, 127;
	bar.sync 	0;
	@%p16 bra 	$L__BB0_32;
	ld.shared.u32 	%r213, [%r5];
	ld.shared.u32 	%r214, [%r6+4];
	st.shared.u32 	[%r5], %r214;
	add.s32 	%r215, %r214, %r213;
	st.shared.u32 	[%r6+4], %r215;
$L__BB0_32:
	bar.sync 	0;
	setp.gt.u32 	%p17, %r1, 254;
	@%p17 bra 	$L__BB0_34;
	sub.s32 	%r218, %r3, %r1;
	shr.u32 	%r219, %r218, 5;
	add.s32 	%r220, %r219, %r1;
	shl.b32 	%r221, %r220, 2;
	add.s32 	%r223, %r15, %r221;
	ld.shared.u32 	%r224, [%r223+4];
	bra.uni 	$L__BB0_35;
$L__BB0_34:
	ld.shared.u32 	%r216, [%r2];
	ld.global.u32 	%r217, [%rd1+1020];
	add.s32 	%r224, %r217, %r216;
$L__BB0_35:
	cvta.to.global.u64 	%rd6, %rd2;
	add.s64 	%rd8, %rd6, %rd4;
	st.global.u32 	[%rd8], %r224;
	ret;

}
	// .globl	_Z22histogram_count_valuesPhiPi
.visible .entry _Z22histogram_count_valuesPhiPi(
	.param .u64 .ptr .align 1 _Z22histogram_count_valuesPhiPi_param_0,
	.param .u32 _Z22histogram_count_valuesPhiPi_param_1,
	.param .u64 .ptr .align 1 _Z22histogram_count_valuesPhiPi_param_2
)
{
	.reg .pred 	%p<19>;
	.reg .b16 	%rs<6>;
	.reg .b32 	%r<173>;
	.reg .b64 	%rd<41>;
	// demoted variable
	.shared .align 4 .b8 _ZZ22histogram_count_valuesPhiPiE4temp[1024];
	ld.param.u64 	%rd11, [_Z22histogram_count_valuesPhiPi_param_0];
	ld.param.u32 	%r71, [_Z22histogram_count_valuesPhiPi_param_1];
	ld.param.u64 	%rd12, [_Z22histogram_count_valuesPhiPi_param_2];
	cvta.to.global.u64 	%rd1, %rd11;
	cvta.to.global.u64 	%rd2, %rd12;
	mov.u32 	%r172, %tid.x;
	setp.gt.u32 	%p1, %r172, 255;
	@%p1 bra 	$L__BB1_7;
	mov.u32 	%r2, %ntid.x;
	add.s32 	%r72, %r172, %r2;
	max.u32 	%r73, %r72, 256;
	setp.lt.u32 	%p2, %r72, 256;
	selp.u32 	%r74, 1, 0, %p2;
	add.s32 	%r75, %r72, %r74;
	sub.s32 	%r76, %r73, %r75;
	div.u32 	%r77, %r76, %r2;
	add.s32 	%r3, %r77, %r74;
	and.b32  	%r78, %r3, 3;
	setp.eq.s32 	%p3, %r78, 3;
	mov.u32 	%r160, %r172;
	@%p3 bra 	$L__BB1_4;
	add.s32 	%r79, %r3, 1;
	and.b32  	%r80, %r79, 3;
	mul.wide.u32 	%rd13, %r172, 4;
	add.s64 	%rd39, %rd2, %rd13;
	mul.wide.u32 	%rd4, %r2, 4;
	shl.b32 	%r81, %r172, 2;
	mov.u32 	%r82, _ZZ22histogram_count_valuesPhiPiE4temp;
	add.s32 	%r154, %r82, %r81;
	shl.b32 	%r5, %r2, 2;
	neg.s32 	%r153, %r80;
	mad.lo.s32 	%r160, %r2, %r80, %r172;
$L__BB1_3:
	.pragma "nounroll";
	mov.b32 	%r83, 0;
	st.shared.u32 	[%r154], %r83;
	st.global.u32 	[%rd39], %r83;
	add.s64 	%rd39, %rd39, %rd4;
	add.s32 	%r154, %r154, %r5;
	add.s32 	%r153, %r153, 1;
	setp.ne.s32 	%p4, %r153, 0;
	@%p4 bra 	$L__BB1_3;
$L__BB1_4:
	setp.lt.u32 	%p5, %r3, 3;
	@%p5 bra 	$L__BB1_7;
	shl.b32 	%r84, %r2, 1;
	add.s32 	%r159, %r160, %r84;
	shl.b32 	%r14, %r2, 2;
	mad.lo.s32 	%r158, %r2, 3, %r160;
	add.s32 	%r157, %r2, %r160;
	shl.b32 	%r85, %r160, 2;
	mov.u32 	%r86, _ZZ22histogram_count_valuesPhiPiE4temp;
	add.s32 	%r156, %r86, %r85;
	shl.b32 	%r18, %r2, 4;
	shl.b32 	%r19, %r2, 3;
	mul.lo.s32 	%r20, %r2, 12;
$L__BB1_6:
	mov.b32 	%r87, 0;
	st.shared.u32 	[%r156], %r87;
	mul.wide.u32 	%rd14, %r160, 4;
	add.s64 	%rd15, %rd2, %rd14;
	st.global.u32 	[%rd15], %r87;
	add.s32 	%r88, %r160, %r2;
	add.s32 	%r89, %r156, %r14;
	st.shared.u32 	[%r89], %r87;
	mul.wide.u32 	%rd16, %r157, 4;
	add.s64 	%rd17, %rd2, %rd16;
	st.global.u32 	[%rd17], %r87;
	add.s32 	%r90, %r88, %r2;
	add.s32 	%r91, %r156, %r19;
	st.shared.u32 	[%r91], %r87;
	mul.wide.u32 	%rd18, %r159, 4;
	add.s64 	%rd19, %rd2, %rd18;
	st.global.u32 	[%rd19], %r87;
	add.s32 	%r92, %r90, %r2;
	add.s32 	%r93, %r156, %r20;
	st.shared.u32 	[%r93], %r87;
	mul.wide.u32 	%rd20, %r158, 4;
	add.s64 	%rd21, %rd2, %rd20;
	st.global.u32 	[%rd21], %r87;
	add.s32 	%r160, %r92, %r2;
	add.s32 	%r159, %r159, %r14;
	add.s32 	%r158, %r158, %r14;
	add.s32 	%r157, %r157, %r14;
	add.s32 	%r156, %r156, %r18;
	setp.lt.u32 	%p6, %r160, 256;
	@%p6 bra 	$L__BB1_6;
$L__BB1_7:
	bar.sync 	0;
	mov.u32 	%r31, %ntid.x;
	mov.u32 	%r94, %nctaid.x;
	mul.lo.s32 	%r32, %r31, %r94;
	mov.u32 	%r95, %ctaid.x;
	mad.lo.s32 	%r163, %r95, %r31, %r172;
	setp.ge.s32 	%p7, %r163, %r71;
	@%p7 bra 	$L__BB1_14;
	add.s32 	%r96, %r163, %r32;
	max.s32 	%r97, %r71, %r96;
	setp.lt.s32 	%p8, %r96, %r71;
	selp.u32 	%r98, 1, 0, %p8;
	add.s32 	%r99, %r96, %r98;
	sub.s32 	%r100, %r97, %r99;
	div.u32 	%r101, %r100, %r32;
	add.s32 	%r34, %r101, %r98;
	and.b32  	%r102, %r34, 3;
	setp.eq.s32 	%p9, %r102, 3;
	@%p9 bra 	$L__BB1_11;
	add.s32 	%r103, %r34, 1;
	and.b32  	%r104, %r103, 3;
	neg.s32 	%r161, %r104;
$L__BB1_10:
	.pragma "nounroll";
	cvt.s64.s32 	%rd22, %r163;
	add.s64 	%rd23, %rd1, %rd22;
	ld.global.u8 	%rs1, [%rd23];
	mul.wide.u16 	%r105, %rs1, 4;
	mov.u32 	%r106, _ZZ22histogram_count_valuesPhiPiE4temp;
	add.s32 	%r107, %r106, %r105;
	atom.shared.add.u32 	%r108, [%r107], 1;
	add.s32 	%r163, %r163, %r32;
	add.s32 	%r161, %r161, 1;
	setp.ne.s32 	%p10, %r161, 0;
	@%p10 bra 	$L__BB1_10;
$L__BB1_11:
	setp.lt.u32 	%p11, %r34, 3;
	@%p11 bra 	$L__BB1_14;
	mov.u32 	%r110, _ZZ22histogram_count_valuesPhiPiE4temp;
	cvt.s64.s32 	%rd26, %r32;
	shl.b32 	%r122, %r32, 2;
$L__BB1_13:
	cvt.s64.s32 	%rd24, %r163;
	add.s64 	%rd25, %rd1, %rd24;
	ld.global.u8 	%rs2, [%rd25];
	mul.wide.u16 	%r109, %rs2, 4;
	add.s32 	%r111, %r110, %r109;
	atom.shared.add.u32 	%r112, [%r111], 1;
	add.s64 	%rd27, %rd25, %rd26;
	ld.global.u8 	%rs3, [%rd27];
	mul.wide.u16 	%r113, %rs3, 4;
	add.s32 	%r114, %r110, %r113;
	atom.shared.add.u32 	%r115, [%r114], 1;
	add.s64 	%rd28, %rd27, %rd26;
	ld.global.u8 	%rs4, [%rd28];
	mul.wide.u16 	%r116, %rs4, 4;
	add.s32 	%r117, %r110, %r116;
	atom.shared.add.u32 	%r118, [%r117], 1;
	add.s64 	%rd29, %rd28, %rd26;
	ld.global.u8 	%rs5, [%rd29];
	mul.wide.u16 	%r119, %rs5, 4;
	add.s32 	%r120, %r110, %r119;
	atom.shared.add.u32 	%r121, [%r120], 1;
	add.s32 	%r163, %r122, %r163;
	setp.lt.s32 	%p12, %r163, %r71;
	@%p12 bra 	$L__BB1_13;
$L__BB1_14:
	setp.gt.u32 	%p13, %r172, 255;
	bar.sync 	0;
	@%p13 bra 	$L__BB1_21;
	add.s32 	%r123, %r172, %r31;
	max.u32 	%r124, %r123, 256;
	setp.lt.u32 	%p14, %r123, 256;
	selp.u32 	%r125, 1, 0, %p14;
	add.s32 	%r126, %r123, %r125;
	sub.s32 	%r127, %r124, %r126;
	div.u32 	%r128, %r127, %r31;
	add.s32 	%r43, %r128, %r125;
	and.b32  	%r129, %r43, 3;
	setp.eq.s32 	%p15, %r129, 3;
	@%p15 bra 	$L__BB1_18;
	add.s32 	%r130, %r43, 1;
	and.b32  	%r131, %r130, 3;
	shl.b32 	%r132, %r172, 2;
	mov.u32 	%r133, _ZZ22histogram_count_valuesPhiPiE4temp;
	add.s32 	%r166, %r133, %r132;
	shl.b32 	%r45, %r31, 2;
	mul.wide.u32 	%rd30, %r172, 4;
	add.s64 	%rd40, %rd2, %rd30;
	mul.wide.u32 	%rd8, %r31, 4;
	neg.s32 	%r165, %r131;
	mad.lo.s32 	%r172, %r31, %r131, %r172;
$L__BB1_17:
	.pragma "nounroll";
	ld.shared.u32 	%r134, [%r166];
	atom.global.add.u32 	%r135, [%rd40], %r134;
	add.s32 	%r166, %r166, %r45;
	add.s64 	%rd40, %rd40, %rd8;
	add.s32 	%r165, %r165, 1;
	setp.ne.s32 	%p16, %r165, 0;
	@%p16 bra 	$L__BB1_17;
$L__BB1_18:
	setp.lt.u32 	%p17, %r43, 3;
	@%p17 bra 	$L__BB1_21;
	shl.b32 	%r136, %r31, 1;
	add.s32 	%r171, %r172, %r136;
	shl.b32 	%r54, %r31, 2;
	mad.lo.s32 	%r170, %r31, 3, %r172;
	add.s32 	%r169, %r31, %r172;
	shl.b32 	%r137, %r172, 2;
	mov.u32 	%r138, _ZZ22histogram_count_valuesPhiPiE4temp;
	add.s32 	%r168, %r138, %r137;
	shl.b32 	%r58, %r31, 4;
	shl.b32 	%r59, %r31, 3;
	mul.lo.s32 	%r60, %r31, 12;
$L__BB1_20:
	mul.wide.u32 	%rd31, %r172, 4;
	add.s64 	%rd32, %rd2, %rd31;
	ld.shared.u32 	%r139, [%r168];
	atom.global.add.u32 	%r140, [%rd32], %r139;
	add.s32 	%r141, %r172, %r31;
	mul.wide.u32 	%rd33, %r169, 4;
	add.s64 	%rd34, %rd2, %rd33;
	add.s32 	%r142, %r168, %r54;
	ld.shared.u32 	%r143, [%r142];
	atom.global.add.u32 	%r144, [%rd34], %r143;
	add.s32 	%r145, %r141, %r31;
	mul.wide.u32 	%rd35, %r171, 4;
	add.s64 	%rd36, %rd2, %rd35;
	add.s32 	%r146, %r168, %r59;
	ld.shared.u32 	%r147, [%r146];
	atom.global.add.u32 	%r148, [%rd36], %r147;
	add.s32 	%r149, %r145, %r31;
	mul.wide.u32 	%rd37, %r170, 4;
	add.s64 	%rd38, %rd2, %rd37;
	add.s32 	%r150, %r168, %r60;
	ld.shared.u32 	%r151, [%r150];
	atom.global.add.u32 	%r152, [%rd38], %r151;
	add.s32 	%r172, %r149, %r31;
	add.s32 	%r171, %r171, %r54;
	add.s32 	%r170, %r170, %r54;
	add.s32 	%r169, %r169, %r54;
	add.s32 	%r168, %r168, %r58;
	setp.lt.u32 	%p18, %r172, 256;
	@%p18 bra 	$L__BB1_20;
$L__BB1_21:
	ret;

}
	// .globl	_Z14count_sort_gpuPhS_Pii
.visible .entry _Z14count_sort_gpuPhS_Pii(
	.param .u64 .ptr .align 1 _Z14count_sort_gpuPhS_Pii_param_0,
	.param .u64 .ptr .align 1 _Z14count_sort_gpuPhS_Pii_param_1,
	.param .u64 .ptr .align 1 _Z14count_sort_gpuPhS_Pii_param_2,
	.param .u32 _Z14count_sort_gpuPhS_Pii_param_3
)
{
	.reg .pred 	%p<7>;
	.reg .b16 	%rs<6>;
	.reg .b32 	%r<46>;
	.reg .b64 	%rd<35>;

	ld.param.u64 	%rd4, [_Z14count_sort_gpuPhS_Pii_param_0];
	ld.param.u64 	%rd5, [_Z14count_sort_gpuPhS_Pii_param_1];
	ld.param.u64 	%rd6, [_Z14count_sort_gpuPhS_Pii_param_2];
	ld.param.u32 	%r12, [_Z14count_sort_gpuPhS_Pii_param_3];
	cvta.to.global.u64 	%rd1, %rd5;
	cvta.to.global.u64 	%rd2, %rd6;
	cvta.to.global.u64 	%rd3, %rd4;
	mov.u32 	%r13, %ntid.x;
	mov.u32 	%r14, %ctaid.x;
	mov.u32 	%r15, %tid.x;
	mad.lo.s32 	%r44, %r13, %r14, %r15;
	mov.u32 	%r16, %nctaid.x;
	mul.lo.s32 	%r2, %r16, %r13;
	setp.ge.s32 	%p1, %r44, %r12;
	@%p1 bra 	$L__BB2_7;
	add.s32 	%r17, %r44, %r2;
	max.s32 	%r18, %r12, %r17;
	setp.lt.s32 	%p2, %r17, %r12;
	selp.u32 	%r19, 1, 0, %p2;
	add.s32 	%r20, %r17, %r19;
	sub.s32 	%r21, %r18, %r20;
	div.u32 	%r22, %r21, %r2;
	add.s32 	%r3, %r22, %r19;
	and.b32  	%r23, %r3, 3;
	setp.eq.s32 	%p3, %r23, 3;
	@%p3 bra 	$L__BB2_4;
	add.s32 	%r24, %r3, 1;
	and.b32  	%r25, %r24, 3;
	neg.s32 	%r42, %r25;
$L__BB2_3:
	.pragma "nounroll";
	cvt.s64.s32 	%rd7, %r44;
	add.s64 	%rd8, %rd3, %rd7;
	ld.global.u8 	%rs1, [%rd8];
	cvt.u32.u16 	%r26, %rs1;
	and.b32  	%r27, %r26, 255;
	mul.wide.u32 	%rd9, %r27, 4;
	add.s64 	%rd10, %rd2, %rd9;
	atom.global.add.u32 	%r28, [%rd10], -1;
	cvt.s64.s32 	%rd11, %r28;
	add.s64 	%rd12, %rd1, %rd11;
	st.global.u8 	[%rd12+-1], %rs1;
	add.s32 	%r44, %r44, %r2;
	add.s32 	%r42, %r42, 1;
	setp.ne.s32 	%p4, %r42, 0;
	@%p4 bra 	$L__BB2_3;
$L__BB2_4:
	setp.lt.u32 	%p5, %r3, 3;
	@%p5 bra 	$L__BB2_7;
	cvt.s64.s32 	%rd19, %r2;
	shl.b32 	%r41, %r2, 2;
$L__BB2_6:
	cvt.s64.s32 	%rd13, %r44;
	add.s64 	%rd14, %rd3, %rd13;
	ld.global.u8 	%rs2, [%rd14];
	cvt.u32.u16 	%r29, %rs2;
	and.b32  	%r30, %r29, 255;
	mul.wide.u32 	%rd15, %r30, 4;
	add.s64 	%rd16, %rd2, %rd15;
	atom.global.add.u32 	%r31, [%rd16], -1;
	cvt.s64.s32 	%rd17, %r31;
	add.s64 	%rd18, %rd1, %rd17;
	st.global.u8 	[%rd18+-1], %rs2;
	add.s64 	%rd20, %rd14, %rd19;
	ld.global.u8 	%rs3, [%rd20];
	cvt.u32.u16 	%r32, %rs3;
	and.b32  	%r33, %r32, 255;
	mul.wide.u32 	%rd21, %r33, 4;
	add.s64 	%rd22, %rd2, %rd21;
	atom.global.add.u32 	%r34, [%rd22], -1;
	cvt.s64.s32 	%rd23, %r34;
	add.s64 	%rd24, %rd1, %rd23;
	st.global.u8 	[%rd24+-1], %rs3;
	add.s64 	%rd25, %rd20, %rd19;
	ld.global.u8 	%rs4, [%rd25];
	cvt.u32.u16 	%r35, %rs4;
	and.b32  	%r36, %r35, 255;
	mul.wide.u32 	%rd26, %r36, 4;
	add.s64 	%rd27, %rd2, %rd26;
	atom.global.add.u32 	%r37, [%rd27], -1;
	cvt.s64.s32 	%rd28, %r37;
	add.s64 	%rd29, %rd1, %rd28;
	st.global.u8 	[%rd29+-1], %rs4;
	add.s64 	%rd30, %rd25, %rd19;
	ld.global.u8 	%rs5, [%rd30];
	cvt.u32.u16 	%r38, %rs5;
	and.b32  	%r39, %r38, 255;
	mul.wide.u32 	%rd31, %r39, 4;
	add.s64 	%rd32, %rd2, %rd31;
	atom.global.add.u32 	%r40, [%rd32], -1;
	cvt.s64.s32 	%rd33, %r40;
	add.s64 	%rd34, %rd1, %rd33;
	st.global.u8 	[%rd34+-1], %rs5;
	add.s32 	%r44, %r41, %r44;
	setp.lt.s32 	%p6, %r44, %r12;
	@%p6 bra 	$L__BB2_6;
$L__BB2_7:
	ret;

}


// ===== COMPILED SASS (sm_100) =====

	.target	sm_100

	.elftype	@"ET_EXEC"


//--------------------- .note.nv.tkinfo           --------------------------
	.section	.note.nv.tkinfo,"",@"SHT_NOTE"
	.sectionflags	@"SHF_NOTE_NV_TKINFO"
	.tkinfo
        /*0018*/ 	.word	0x00000002
        /*0030*/ 	.string	""
        /*0030*/ 	.string	"ptxas"
        /*0030*/ 	.string	"Cuda compilation tools, release 13.0, V13.0.88"
        /*0030*/ 	.string	"Build cuda_13.0.r13.0/compiler.36424714_0"
        /*0030*/ 	.string	"-arch sm_100 -m 64 "



//--------------------- .note.nv.cuinfo           --------------------------
	.section	.note.nv.cuinfo,"",@"SHT_NOTE"
	.sectionflags	@"SHF_NOTE_NV_CUINFO"
        /*0018*/ 	.short	0x0002
        /*001a*/ 	.short	0x0064
        /*001c*/ 	.short	0x0082
	.zero		2


//--------------------- .nv.info                  --------------------------
	.section	.nv.info,"",@"SHT_CUDA_INFO"
	.align	4


	//----- nvinfo : EIATTR_REGCOUNT
	.align		4
        /*0000*/ 	.byte	0x04, 0x2f
        /*0002*/ 	.short	(.L_1 - .L_0)
	.align		4
.L_0:
        /*0004*/ 	.word	index@(_Z12scan_cum_sumPiS_)
        /*0008*/ 	.word	0x00000010


	//----- nvinfo : EIATTR_FRAME_SIZE
	.align		4
.L_1:
        /*000c*/ 	.byte	0x04, 0x11
        /*000e*/ 	.short	(.L_3 - .L_2)
	.align		4
.L_2:
        /*0010*/ 	.word	index@(_Z12scan_cum_sumPiS_)
        /*0014*/ 	.word	0x00000000


	//----- nvinfo : EIATTR_REGCOUNT
	.align		4
.L_3:
        /*0018*/ 	.byte	0x04, 0x2f
        /*001a*/ 	.short	(.L_5 - .L_4)
	.align		4
.L_4:
        /*001c*/ 	.word	index@(_Z22histogram_count_valuesPhiPi)
        /*0020*/ 	.word	0x0000001a


	//----- nvinfo : EIATTR_FRAME_SIZE
	.align		4
.L_5:
        /*0024*/ 	.byte	0x04, 0x11
        /*0026*/ 	.short	(.L_7 - .L_6)
	.align		4
.L_6:
        /*0028*/ 	.word	index@(_Z22histogram_count_valuesPhiPi)
        /*002c*/ 	.word	0x00000000


	//----- nvinfo : EIATTR_REGCOUNT
	.align		4
.L_7:
        /*0030*/ 	.byte	0x04, 0x2f
        /*0032*/ 	.short	(.L_9 - .L_8)
	.align		4
.L_8:
        /*0034*/ 	.word	index@(_Z14count_sort_gpuPhS_Pii)
        /*0038*/ 	.word	0x0000001a


	//----- nvinfo : EIATTR_FRAME_SIZE
	.align		4
.L_9:
        /*003c*/ 	.byte	0x04, 0x11
        /*003e*/ 	.short	(.L_11 - .L_10)
	.align		4
.L_10:
        /*0040*/ 	.word	index@(_Z14count_sort_gpuPhS_Pii)
        /*0044*/ 	.word	0x00000000


	//----- nvinfo : EIATTR_MIN_STACK_SIZE
	.align		4
.L_11:
        /*0048*/ 	.byte	0x04, 0x12
        /*004a*/ 	.short	(.L_13 - .L_12)
	.align		4
.L_12:
        /*004c*/ 	.word	index@(_Z14count_sort_gpuPhS_Pii)
        /*0050*/ 	.word	0x00000000


	//----- nvinfo : EIATTR_MIN_STACK_SIZE
	.align		4
.L_13:
        /*0054*/ 	.byte	0x04, 0x12
        /*0056*/ 	.short	(.L_15 - .L_14)
	.align		4
.L_14:
        /*0058*/ 	.word	index@(_Z22histogram_count_valuesPhiPi)
        /*005c*/ 	.word	0x00000000


	//----- nvinfo : EIATTR_MIN_STACK_SIZE
	.align		4
.L_15:
        /*0060*/ 	.byte	0x04, 0x12
        /*0062*/ 	.short	(.L_17 - .L_16)
	.align		4
.L_16:
        /*0064*/ 	.word	index@(_Z12scan_cum_sumPiS_)
        /*0068*/ 	.word	0x00000000
.L_17:


//--------------------- .nv.compat                --------------------------
	.section	.nv.compat,"",@"SHT_CUDA_COMPAT_INFO"
	.align	4
        /*0000*/ 	.byte	0x02, 0x09, 0x00, 0x00, 0x02, 0x02, 0x01, 0x00, 0x02, 0x05, 0x05, 0x00, 0x03, 0x07, 0x01, 0x01
        /*0010*/ 	.byte	0x02, 0x03, 0x00, 0x00, 0x02, 0x06, 0x01, 0x00, 0x04, 0x0b, 0x08, 0x00, 0x09, 0x00, 0x00, 0x00
        /*0020*/ 	.byte	0x00, 0x00, 0x00, 0x00


//--------------------- .nv.info._Z14count_sort_gpuPhS_Pii --------------------------
	.section	.nv.info._Z14count_sort_gpuPhS_Pii,"",@"SHT_CUDA_INFO"
	.sectionflags	@""
	.align	4


	//----- nvinfo : EIATTR_CUDA_API_VERSION
	.align		4
        /*0000*/ 	.byte	0x04, 0x37
        /*0002*/ 	.short	(.L_19 - .L_18)
.L_18:
        /*0004*/ 	.word	0x00000082


	//----- nvinfo : EIATTR_KPARAM_INFO
	.align		4
.L_19:
        /*0008*/ 	.byte	0x04, 0x17
        /*000a*/ 	.short	(.L_21 - .L_20)
.L_20:
        /*000c*/ 	.word	0x00000000
        /*0010*/ 	.short	0x0003
        /*0012*/ 	.short	0x0018
        /*0014*/ 	.byte	0x00, 0xf0, 0x11, 0x00


	//----- nvinfo : EIATTR_KPARAM_INFO
	.align		4
.L_21:
        /*0018*/ 	.byte	0x04, 0x17
        /*001a*/ 	.short	(.L_23 - .L_22)
.L_22:
        /*001c*/ 	.word	0x00000000
        /*0020*/ 	.short	0x0002
        /*0022*/ 	.short	0x0010
        /*0024*/ 	.byte	0x00, 0xf5, 0x21, 0x00


	//----- nvinfo : EIATTR_KPARAM_INFO
	.align		4
.L_23:
        /*0028*/ 	.byte	0x04, 0x17
        /*002a*/ 	.short	(.L_25 - .L_24)
.L_24:
        /*002c*/ 	.word	0x00000000
        /*0030*/ 	.short	0x0001
        /*0032*/ 	.short	0x0008
        /*0034*/ 	.byte	0x00, 0xf5, 0x21, 0x00


	//----- nvinfo : EIATTR_KPARAM_INFO
	.align		4
.L_25:
        /*0038*/ 	.byte	0x04, 0x17
        /*003a*/ 	.short	(.L_27 - .L_26)
.L_26:
        /*003c*/ 	.word	0x00000000
        /*0040*/ 	.short	0x0000
        /*0042*/ 	.short	0x0000
        /*0044*/ 	.byte	0x00, 0xf5, 0x21, 0x00


	//----- nvinfo : EIATTR_SPARSE_MMA_MASK
	.align		4
.L_27:
        /*0048*/ 	.byte	0x03, 0x50
        /*004a*/ 	.short	0x0000


	//----- nvinfo : EIATTR_MAXREG_COUNT
	.align		4
        /*004c*/ 	.byte	0x03, 0x1b
        /*004e*/ 	.short	0x00ff


	//----- nvinfo : EIATTR_MERCURY_ISA_VERSION
	.align		4
        /*0050*/ 	.byte	0x03, 0x5f
        /*0052*/ 	.short	0x0101


	//----- nvinfo : EIATTR_VRC_CTA_INIT_COUNT
	.align		4
        /*0054*/ 	.byte	0x02, 0x4a
	.zero		1
	.zero		1


	//----- nvinfo : EIATTR_EXIT_INSTR_OFFSETS
	.align		4
        /*0058*/ 	.byte	0x04, 0x1c
        /*005a*/ 	.short	(.L_29 - .L_28)


	//   ....[0]....
.L_28:
        /*005c*/ 	.word	0x00000090


	//   ....[1]....
        /*0060*/ 	.word	0x000003b0


	//   ....[2]....
        /*0064*/ 	.word	0x00000630


	//----- nvinfo : EIATTR_CRS_STACK_SIZE
	.align		4
.L_29:
        /*0068*/ 	.byte	0x04, 0x1e
        /*006a*/ 	.short	(.L_31 - .L_30)
.L_30:
        /*006c*/ 	.word	0x00000000


	//----- nvinfo : EIATTR_CBANK_PARAM_SIZE
	.align		4
.L_31:
        /*0070*/ 	.byte	0x03, 0x19
        /*0072*/ 	.short	0x001c


	//----- nvinfo : EIATTR_PARAM_CBANK
	.align		4
        /*0074*/ 	.byte	0x04, 0x0a
        /*0076*/ 	.short	(.L_33 - .L_32)
	.align		4
.L_32:
        /*0078*/ 	.word	index@(.nv.constant0._Z14count_sort_gpuPhS_Pii)
        /*007c*/ 	.short	0x0380
        /*007e*/ 	.short	0x001c


	//----- nvinfo : EIATTR_SW_WAR
	.align		4
.L_33:
        /*0080*/ 	.byte	0x04, 0x36
        /*0082*/ 	.short	(.L_35 - .L_34)
.L_34:
        /*0084*/ 	.word	0x00000008
.L_35:


//--------------------- .nv.info._Z22histogram_count_valuesPhiPi --------------------------
	.section	.nv.info._Z22histogram_count_valuesPhiPi,"",@"SHT_CUDA_INFO"
	.sectionflags	@""
	.align	4


	//----- nvinfo : EIATTR_CUDA_API_VERSION
	.align		4
        /*0000*/ 	.byte	0x04, 0x37
        /*0002*/ 	.short	(.L_37 - .L_36)
.L_36:
        /*0004*/ 	.word	0x00000082


	//----- nvinfo : EIATTR_KPARAM_INFO
	.align		4
.L_37:
        /*0008*/ 	.byte	0x04, 0x17
        /*000a*/ 	.short	(.L_39 - .L_38)
.L_38:
        /*000c*/ 	.word	0x00000000
        /*0010*/ 	.short	0x0002
        /*0012*/ 	.short	0x0010
        /*0014*/ 	.byte	0x00, 0xf5, 0x21, 0x00


	//----- nvinfo : EIATTR_KPARAM_INFO
	.align		4
.L_39:
        /*0018*/ 	.byte	0x04, 0x17
        /*001a*/ 	.short	(.L_41 - .L_40)
.L_40:
        /*001c*/ 	.word	0x00000000
        /*0020*/ 	.short	0x0001
        /*0022*/ 	.short	0x0008
        /*0024*/ 	.byte	0x00, 0xf0, 0x11, 0x00


	//----- nvinfo : EIATTR_KPARAM_INFO
	.align		4
.L_41:
        /*0028*/ 	.byte	0x04, 0x17
        /*002a*/ 	.short	(.L_43 - .L_42)
.L_42:
        /*002c*/ 	.word	0x00000000
        /*0030*/ 	.short	0x0000
        /*0032*/ 	.short	0x0000
        /*0034*/ 	.byte	0x00, 0xf5, 0x21, 0x00


	//----- nvinfo : EIATTR_SPARSE_MMA_MASK
	.align		4
.L_43:
        /*0038*/ 	.byte	0x03, 0x50
        /*003a*/ 	.short	0x0000


	//----- nvinfo : EIATTR_MAXREG_COUNT
	.align		4
        /*003c*/ 	.byte	0x03, 0x1b
        /*003e*/ 	.short	0x00ff


	//----- nvinfo : EIATTR_NUM_BARRIERS
	.align		4
        /*0040*/ 	.byte	0x02, 0x4c
        /*0042*/ 	.byte	0x01
	.zero		1


	//----- nvinfo : EIATTR_MERCURY_ISA_VERSION
	.align		4
        /*0044*/ 	.byte	0x03, 0x5f
        /*0046*/ 	.short	0x0101


	//----- nvinfo : EIATTR_VRC_CTA_INIT_COUNT
	.align		4
        /*0048*/ 	.byte	0x02, 0x4a
	.zero		1
	.zero		1


	//----- nvinfo : EIATTR_EXIT_INSTR_OFFSETS
	.align		4
        /*004c*/ 	.byte	0x04, 0x1c
        /*004e*/ 	.short	(.L_45 - .L_44)


	//   ....[0]....
.L_44:
        /*0050*/ 	.word	0x00000b00


	//   ....[1]....
        /*0054*/ 	.word	0x00000e00


	//   ....[2]....
        /*0058*/ 	.word	0x00001000


	//----- nvinfo : EIATTR_CRS_STACK_SIZE
	.align		4
.L_45:
        /*005c*/ 	.byte	0x04, 0x1e
        /*005e*/ 	.short	(.L_47 - .L_46)
.L_46:
        /*0060*/ 	.word	0x00000000


	//----- nvinfo : EIATTR_CBANK_PARAM_SIZE
	.align		4
.L_47:
        /*0064*/ 	.byte	0x03, 0x19
        /*0066*/ 	.short	0x0018


	//----- nvinfo : EIATTR_PARAM_CBANK
	.align		4
        /*0068*/ 	.byte	0x04, 0x0a
        /*006a*/ 	.short	(.L_49 - .L_48)
	.align		4
.L_48:
        /*006c*/ 	.word	index@(.nv.constant0._Z22histogram_count_valuesPhiPi)
        /*0070*/ 	.short	0x0380
        /*0072*/ 	.short	0x0018


	//----- nvinfo : EIATTR_SW_WAR
	.align		4
.L_49:
        /*0074*/ 	.byte	0x04, 0x36
        /*0076*/ 	.short	(.L_51 - .L_50)
.L_50:
        /*0078*/ 	.word	0x00000008
.L_51:


//--------------------- .nv.info._Z12scan_cum_sumPiS_ --------------------------
	.section	.nv.info._Z12scan_cum_sumPiS_,"",@"SHT_CUDA_INFO"
	.sectionflags	@""
	.align	4


	//----- nvinfo : EIATTR_CUDA_API_VERSION
	.align		4
        /*0000*/ 	.byte	0x04, 0x37
        /*0002*/ 	.short	(.L_53 - .L_52)
.L_52:
        /*0004*/ 	.word	0x00000082


	//----- nvinfo : EIATTR_KPARAM_INFO
	.align		4
.L_53:
        /*0008*/ 	.byte	0x04, 0x17
        /*000a*/ 	.short	(.L_55 - .L_54)
.L_54:
        /*000c*/ 	.word	0x00000000
        /*0010*/ 	.short	0x0001
        /*0012*/ 	.short	0x0008
        /*0014*/ 	.byte	0x00, 0xf5, 0x21, 0x00


	//----- nvinfo : EIATTR_KPARAM_INFO
	.align		4
.L_55:
        /*0018*/ 	.byte	0x04, 0x17
        /*001a*/ 	.short	(.L_57 - .L_56)
.L_56:
        /*001c*/ 	.word	0x00000000
        /*0020*/ 	.short	0x0000
        /*0022*/ 	.short	0x0000
        /*0024*/ 	.byte	0x00, 0xf5, 0x21, 0x00


	//----- nvinfo : EIATTR_SPARSE_MMA_MASK
	.align		4
.L_57:
        /*0028*/ 	.byte	0x03, 0x50
        /*002a*/ 	.short	0x0000


	//----- nvinfo : EIATTR_MAXREG_COUNT
	.align		4
        /*002c*/ 	.byte	0x03, 0x1b
        /*002e*/ 	.short	0x00ff


	//----- nvinfo : EIATTR_NUM_BARRIERS
	.align		4
        /*0030*/ 	.byte	0x02, 0x4c
        /*0032*/ 	.byte	0x01
	.zero		1


	//----- nvinfo : EIATTR_MERCURY_ISA_VERSION
	.align		4
        /*0034*/ 	.byte	0x03, 0x5f
        /*0036*/ 	.short	0x0101


	//----- nvinfo : EIATTR_VRC_CTA_INIT_COUNT
	.align		4
        /*0038*/ 	.byte	0x02, 0x4a
	.zero		1
	.zero		1


	//----- nvinfo : EIATTR_EXIT_INSTR_OFFSETS
	.align		4
        /*003c*/ 	.byte	0x04, 0x1c
        /*003e*/ 	.short	(.L_59 - .L_58)


	//   ....[0]....
.L_58:
        /*0040*/ 	.word	0x00000fa0


	//----- nvinfo : EIATTR_CRS_STACK_SIZE
	.align		4
.L_59:
        /*0044*/ 	.byte	0x04, 0x1e
        /*0046*/ 	.short	(.L_61 - .L_60)
.L_60:
        /*0048*/ 	.word	0x00000000


	//----- nvinfo : EIATTR_CBANK_PARAM_SIZE
	.align		4
.L_61:
        /*004c*/ 	.byte	0x03, 0x19
        /*004e*/ 	.short	0x0010


	//----- nvinfo : EIATTR_PARAM_CBANK
	.align		4
        /*0050*/ 	.byte	0x04, 0x0a
        /*0052*/ 	.short	(.L_63 - .L_62)
	.align		4
.L_62:
        /*0054*/ 	.word	index@(.nv.constant0._Z12scan_cum_sumPiS_)
        /*0058*/ 	.short	0x0380
        /*005a*/ 	.short	0x0010


	//----- nvinfo : EIATTR_SW_WAR
	.align		4
.L_63:
        /*005c*/ 	.byte	0x04, 0x36
        /*005e*/ 	.short	(.L_65 - .L_64)
.L_64:
        /*0060*/ 	.word	0x00000008
.L_65:


//--------------------- .nv.callgraph             --------------------------
	.section	.nv.callgraph,"",@"SHT_CUDA_CALLGRAPH"
	.align	4
	.sectionentsize	8
	.align		4
        /*0000*/ 	.word	0x00000000
	.align		4
        /*0004*/ 	.word	0xffffffff
	.align		4
        /*0008*/ 	.word	0x00000000
	.align		4
        /*000c*/ 	.word	0xfffffffe
	.align		4
        /*0010*/ 	.word	0x00000000
	.align		4
        /*0014*/ 	.word	0xfffffffd
	.align		4
        /*0018*/ 	.word	0x00000000
	.align		4
        /*001c*/ 	.word	0xfffffffc


//--------------------- .text._Z14count_sort_gpuPhS_Pii --------------------------
	.section	.text._Z14count_sort_gpuPhS_Pii,"ax",@progbits
	.align	128
        .global         _Z14count_sort_gpuPhS_Pii
        .type           _Z14count_sort_gpuPhS_Pii,@function
        .size           _Z14count_sort_gpuPhS_Pii,(.L_x_47 - _Z14count_sort_gpuPhS_Pii)
        .other          _Z14count_sort_gpuPhS_Pii,@"STO_CUDA_ENTRY STV_DEFAULT"
_Z14count_sort_gpuPhS_Pii:
.text._Z14count_sort_gpuPhS_Pii:
[----:B------:R-:W-:Y:S01]  /*0000*/  LDC R1, c[0x0][0x37c] ;  /* 0x0000df00ff017b82 */ /* 0x000fe20000000800 */
[----:B------:R-:W0:Y:S01]  /*0010*/  S2R R3, SR_CTAID.X ;  /* 0x0000000000037919 */ /* 0x000e220000002500 */
[----:B------:R-:W0:Y:S06]  /*0020*/  LDCU UR4, c[0x0][0x360] ;  /* 0x00006c00ff0477ac */ /* 0x000e2c0008000800 */
[----:B------:R-:W1:Y:S01]  /*0030*/  LDC R2, c[0x0][0x370] ;  /* 0x0000dc00ff027b82 */ /* 0x000e620000000800 */
[----:B------:R-:W0:Y:S01]  /*0040*/  S2R R0, SR_TID.X ;  /* 0x0000000000007919 */ /* 0x000e220000002100 */
[----:B------:R-:W2:Y:S01]  /*0050*/  LDCU UR6, c[0x0][0x398] ;  /* 0x00007300ff0677ac */ /* 0x000ea20008000800 */
[----:B0-----:R-:W-:-:S02]  /*0060*/  IMAD R3, R3, UR4, R0 ;  /* 0x0000000403037c24 */ /* 0x001fc4000f8e0200 */
[----:B-1----:R-:W-:-:S03]  /*0070*/  IMAD R0, R2, UR4, RZ ;  /* 0x0000000402007c24 */ /* 0x002fc6000f8e02ff */
[----:B--2---:R-:W-:-:S13]  /*0080*/  ISETP.GE.AND P0, PT, R3, UR6, PT ;  /* 0x0000000603007c0c */ /* 0x004fda000bf06270 */
[----:B------:R-:W-:Y:S05]  /*0090*/  @P0 EXIT ;  /* 0x000000000000094d */ /* 0x000fea0003800000 */
[----:B------:R-:W0:Y:S01]  /*00a0*/  I2F.U32.RP R8, R0 ;  /* 0x0000000000087306 */ /* 0x000e220000209000 */
[C---:B------:R-:W-:Y:S01]  /*00b0*/  IMAD.IADD R2, R0.reuse, 0x1, R3 ;  /* 0x0000000100027824 */ /* 0x040fe200078e0203 */
[----:B------:R-:W-:Y:S01]  /*00c0*/  ISETP.NE.U32.AND P2, PT, R0, RZ, PT ;  /* 0x000000ff0000720c */ /* 0x000fe20003f45070 */
[----:B------:R-:W-:Y:S01]  /*00d0*/  IMAD.MOV R9, RZ, RZ, -R0 ;  /* 0x000000ffff097224 */ /* 0x000fe200078e0a00 */
[----:B------:R-:W1:Y:S01]  /*00e0*/  LDCU.64 UR4, c[0x0][0x358] ;  /* 0x00006b00ff0477ac */ /* 0x000e620008000a00 */
[----:B------:R-:W-:Y:S01]  /*00f0*/  BSSY.RECONVERGENT B0, `(.L_x_0) ;  /* 0x000002b000007945 */ /* 0x000fe20003800200 */
[C---:B------:R-:W-:Y:S02]  /*0100*/  ISETP.GE.AND P0, PT, R2.reuse, UR6, PT ;  /* 0x0000000602007c0c */ /* 0x040fe4000bf06270 */
[----:B------:R-:W-:Y:S01]  /*0110*/  VIMNMX R7, PT, PT, R2, UR6, !PT ;  /* 0x0000000602077c48 */ /* 0x000fe2000ffe0100 */
[----:B------:R-:W2:Y:S01]  /*0120*/  LDCU.128 UR8, c[0x0][0x380] ;  /* 0x00007000ff0877ac */ /* 0x000ea20008000c00 */
[----:B------:R-:W-:-:S04]  /*0130*/  SEL R6, RZ, 0x1, P0 ;  /* 0x00000001ff067807 */ /* 0x000fc80000000000 */
[----:B------:R-:W-:Y:S01]  /*0140*/  IADD3 R7, PT, PT, R7, -R2, -R6 ;  /* 0x8000000207077210 */ /* 0x000fe20007ffe806 */
[----:B0-----:R-:W0:Y:S02]  /*0150*/  MUFU.RCP R8, R8 ;  /* 0x0000000800087308 */ /* 0x001e240000001000 */
[----:B0-----:R-:W-:-:S06]  /*0160*/  VIADD R4, R8, 0xffffffe ;  /* 0x0ffffffe08047836 */ /* 0x001fcc0000000000 */
[----:B------:R0:W3:Y:S02]  /*0170*/  F2I.FTZ.U32.TRUNC.NTZ R5, R4 ;  /* 0x0000000400057305 */ /* 0x0000e4000021f000 */
[----:B0-----:R-:W-:Y:S02]  /*0180*/  IMAD.MOV.U32 R4, RZ, RZ, RZ ;  /* 0x000000ffff047224 */ /* 0x001fe400078e00ff */
[----:B---3--:R-:W-:-:S04]  /*0190*/  IMAD R9, R9, R5, RZ ;  /* 0x0000000509097224 */ /* 0x008fc800078e02ff */
[----:B------:R-:W-:-:S06]  /*01a0*/  IMAD.HI.U32 R8, R5, R9, R4 ;  /* 0x0000000905087227 */ /* 0x000fcc00078e0004 */
[----:B------:R-:W-:-:S04]  /*01b0*/  IMAD.HI.U32 R5, R8, R7, RZ ;  /* 0x0000000708057227 */ /* 0x000fc800078e00ff */
[----:B------:R-:W-:-:S04]  /*01c0*/  IMAD.MOV R2, RZ, RZ, -R5 ;  /* 0x000000ffff027224 */ /* 0x000fc800078e0a05 */
[----:B------:R-:W-:-:S05]  /*01d0*/  IMAD R7, R0, R2, R7 ;  /* 0x0000000200077224 */ /* 0x000fca00078e0207 */
[----:B------:R-:W-:-:S13]  /*01e0*/  ISETP.GE.U32.AND P0, PT, R7, R0, PT ;  /* 0x000000000700720c */ /* 0x000fda0003f06070 */
[----:B------:R-:W-:Y:S02]  /*01f0*/  @P0 IMAD.IADD R7, R7, 0x1, -R0 ;  /* 0x0000000107070824 */ /* 0x000fe400078e0a00 */
[----:B------:R-:W-:-:S03]  /*0200*/  @P0 VIADD R5, R5, 0x1 ;  /* 0x0000000105050836 */ /* 0x000fc60000000000 */
[----:B------:R-:W-:-:S13]  /*0210*/  ISETP.GE.U32.AND P1, PT, R7, R0, PT ;  /* 0x000000000700720c */ /* 0x000fda0003f26070 */
[----:B------:R-:W-:Y:S01]  /*0220*/  @P1 VIADD R5, R5, 0x1 ;  /* 0x0000000105051836 */ /* 0x000fe20000000000 */
[----:B------:R-:W-:-:S05]  /*0230*/  @!P2 LOP3.LUT R5, RZ, R0, RZ, 0x33, !PT ;  /* 0x00000000ff05a212 */ /* 0x000fca00078e33ff */
[----:B------:R-:W-:-:S05]  /*0240*/  IMAD.IADD R2, R6, 0x1, R5 ;  /* 0x0000000106027824 */ /* 0x000fca00078e0205 */
[C---:B------:R-:W-:Y:S02]  /*0250*/  LOP3.LUT R4, R2.reuse, 0x3, RZ, 0xc0, !PT ;  /* 0x0000000302047812 */ /* 0x040fe400078ec0ff */
[----:B------:R-:W-:Y:S02]  /*0260*/  ISETP.GE.U32.AND P0, PT, R2, 0x3, PT ;  /* 0x000000030200780c */ /* 0x000fe40003f06070 */
[----:B------:R-:W-:-:S13]  /*0270*/  ISETP.NE.AND P1, PT, R4, 0x3, PT ;  /* 0x000000030400780c */ /* 0x000fda0003f25270 */
[----:B-12---:R-:W-:Y:S05]  /*0280*/  @!P1 BRA `(.L_x_1) ;  /* 0x0000000000449947 */ /* 0x006fea0003800000 */
[----:B------:R-:W0:Y:S01]  /*0290*/  LDC.64 R10, c[0x0][0x390] ;  /* 0x0000e400ff0a7b82 */ /* 0x000e220000000a00 */
[----:B------:R-:W-:-:S05]  /*02a0*/  VIADD R2, R2, 0x1 ;  /* 0x0000000102027836 */ /* 0x000fca0000000000 */
[----:B------:R-:W-:-:S05]  /*02b0*/  LOP3.LUT R2, R2, 0x3, RZ, 0xc0, !PT ;  /* 0x0000000302027812 */ /* 0x000fca00078ec0ff */
[----:B------:R-:W-:-:S07]  /*02c0*/  IMAD.MOV R2, RZ, RZ, -R2 ;  /* 0x000000ffff027224 */ /* 0x000fce00078e0a02 */
.L_x_2:
[----:B------:R-:W-:-:S04]  /*02d0*/  IADD3 R6, P1, PT, R3, UR8, RZ ;  /* 0x0000000803067c10 */ /* 0x000fc8000ff3e0ff */
[----:B-1----:R-:W-:-:S06]  /*02e0*/  LEA.HI.X.SX32 R7, R3, UR9, 0x1, P1 ;  /* 0x0000000903077c11 */ /* 0x002fcc00088f0eff */
[----:B------:R-:W0:Y:S01]  /*02f0*/  LDG.E.U8 R7, desc[UR4][R6.64] ;  /* 0x0000000406077981 */ /* 0x000e22000c1e1100 */
[----:B------:R-:W-:Y:S02]  /*0300*/  IMAD.MOV.U32 R13, RZ, RZ, -0x1 ;  /* 0xffffffffff0d7424 */ /* 0x000fe400078e00ff */
[----:B0-----:R-:W-:-:S06]  /*0310*/  IMAD.WIDE.U32 R4, R7, 0x4, R10 ;  /* 0x0000000407047825 */ /* 0x001fcc00078e000a */
[----:B------:R-:W2:Y:S01]  /*0320*/  ATOMG.E.ADD.STRONG.GPU PT, R4, desc[UR4][R4.64], R13 ;  /* 0x8000000d040479a8 */ /* 0x000ea200081ef104 */
[----:B------:R-:W-:Y:S02]  /*0330*/  VIADD R2, R2, 0x1 ;  /* 0x0000000102027836 */ /* 0x000fe40000000000 */
[----:B------:R-:W-:Y:S01]  /*0340*/  IMAD.IADD R3, R0, 0x1, R3 ;  /* 0x0000000100037824 */ /* 0x000fe200078e0203 */
[----:B--2---:R-:W-:-:S04]  /*0350*/  IADD3 R8, P1, PT, R4, UR10, RZ ;  /* 0x0000000a04087c10 */ /* 0x004fc8000ff3e0ff */
[----:B------:R-:W-:Y:S02]  /*0360*/  LEA.HI.X.SX32 R9, R4, UR11, 0x1, P1 ;  /* 0x0000000b04097c11 */ /* 0x000fe400088f0eff */
[----:B------:R-:W-:-:S03]  /*0370*/  ISETP.NE.AND P1, PT, R2, RZ, PT ;  /* 0x000000ff0200720c */ /* 0x000fc60003f25270 */
[----:B------:R1:W-:Y:S10]  /*0380*/  STG.E.U8 desc[UR4][R8.64+-0x1], R7 ;  /* 0xffffff0708007986 */ /* 0x0003f4000c101104 */
[----:B------:R-:W-:Y:S05]  /*0390*/  @P1 BRA `(.L_x_2) ;  /* 0xfffffffc00cc1947 */ /* 0x000fea000383ffff */
.L_x_1:
[----:B------:R-:W-:Y:S05]  /*03a0*/  BSYNC.RECONVERGENT B0 ;  /* 0x0000000000007941 */ /* 0x000fea0003800200 */
.L_x_0:
[----:B------:R-:W-:Y:S05]  /*03b0*/  @!P0 EXIT ;  /* 0x000000000000894d */ /* 0x000fea0003800000 */
[----:B------:R-:W0:Y:S01]  /*03c0*/  LDC.64 R4, c[0x0][0x390] ;  /* 0x0000e400ff047b82 */ /* 0x000e220000000a00 */
[----:B------:R-:W-:Y:S01]  /*03d0*/  SHF.R.S32.HI R2, RZ, 0x1f, R0 ;  /* 0x0000001fff027819 */ /* 0x000fe20000011400 */
[----:B------:R-:W2:Y:S06]  /*03e0*/  LDCU.128 UR8, c[0x0][0x380] ;  /* 0x00007000ff0877ac */ /* 0x000eac0008000c00 */
.L_x_3:
[----:B--23--:R-:W-:-:S04]  /*03f0*/  IADD3 R16, P0, PT, R3, UR8, RZ ;  /* 0x0000000803107c10 */ /* 0x00cfc8000ff1e0ff */
[----:B------:R-:W-:-:S05]  /*0400*/  LEA.HI.X.SX32 R17, R3, UR9, 0x1, P0 ;  /* 0x0000000903117c11 */ /* 0x000fca00080f0eff */
[----:B-1----:R-:W0:Y:S01]  /*0410*/  LDG.E.U8 R7, desc[UR4][R16.64] ;  /* 0x0000000410077981 */ /* 0x002e22000c1e1100 */
[----:B------:R-:W-:Y:S02]  /*0420*/  IMAD.MOV.U32 R6, RZ, RZ, -0x1 ;  /* 0xffffffffff067424 */ /* 0x000fe400078e00ff */
[----:B0-----:R-:W-:-:S06]  /*0430*/  IMAD.WIDE.U32 R8, R7, 0x4, R4 ;  /* 0x0000000407087825 */ /* 0x001fcc00078e0004 */
[----:B------:R-:W2:Y:S01]  /*0440*/  ATOMG.E.ADD.STRONG.GPU PT, R8, desc[UR4][R8.64], R6 ;  /* 0x80000006080879a8 */ /* 0x000ea200081ef104 */
[----:B------:R-:W-:-:S05]  /*0450*/  IADD3 R14, P1, PT, R0, R16, RZ ;  /* 0x00000010000e7210 */ /* 0x000fca0007f3e0ff */
[----:B------:R-:W-:Y:S01]  /*0460*/  IMAD.X R15, R2, 0x1, R17, P1 ;  /* 0x00000001020f7824 */ /* 0x000fe200008e0611 */
[----:B--2---:R-:W-:-:S04]  /*0470*/  IADD3 R12, P0, PT, R8, UR10, RZ ;  /* 0x0000000a080c7c10 */ /* 0x004fc8000ff1e0ff */
[----:B------:R-:W-:-:S05]  /*0480*/  LEA.HI.X.SX32 R13, R8, UR11, 0x1, P0 ;  /* 0x0000000b080d7c11 */ /* 0x000fca00080f0eff */
[----:B------:R0:W-:Y:S04]  /*0490*/  STG.E.U8 desc[UR4][R12.64+-0x1], R7 ;  /* 0xffffff070c007986 */ /* 0x0001e8000c101104 */
[----:B------:R-:W2:Y:S02]  /*04a0*/  LDG.E.U8 R21, desc[UR4][R14.64] ;  /* 0x000000040e157981 */ /* 0x000ea4000c1e1100 */
[----:B--2---:R-:W-:-:S06]  /*04b0*/  IMAD.WIDE.U32 R10, R21, 0x4, R4 ;  /* 0x00000004150a7825 */ /* 0x004fcc00078e0004 */
        /* <DEDUP_REMOVED lines=8> */
[----:B------:R-:W0:Y:S01]  /*0540*/  ATOMG.E.ADD.STRONG.GPU PT, R8, desc[UR4][R8.64], R6 ;  /* 0x80000006080879a8 */ /* 0x000e2200081ef104 */
[----:B------:R-:W-:-:S05]  /*0550*/  IADD3 R14, P1, PT, R0, R18, RZ ;  /* 0x00000012000e7210 */ /* 0x000fca0007f3e0ff */
[----:B------:R-:W-:Y:S01]  /*0560*/  IMAD.X R15, R2, 0x1, R19, P1 ;  /* 0x00000001020f7824 */ /* 0x000fe200008e0613 */
[----:B0-----:R-:W-:-:S04]  /*0570*/  IADD3 R12, P0, PT, R8, UR10, RZ ;  /* 0x0000000a080c7c10 */ /* 0x001fc8000ff1e0ff */
[----:B------:R-:W-:-:S05]  /*0580*/  LEA.HI.X.SX32 R13, R8, UR11, 0x1, P0 ;  /* 0x0000000b080d7c11 */ /* 0x000fca00080f0eff */
[----:B------:R3:W-:Y:S04]  /*0590*/  STG.E.U8 desc[UR4][R12.64+-0x1], R23 ;  /* 0xffffff170c007986 */ /* 0x0007e8000c101104 */
[----:B------:R-:W2:Y:S02]  /*05a0*/  LDG.E.U8 R15, desc[UR4][R14.64] ;  /* 0x000000040e0f7981 */ /* 0x000ea4000c1e1100 */
[----:B--2---:R-:W-:-:S06]  /*05b0*/  IMAD.WIDE.U32 R10, R15, 0x4, R4 ;  /* 0x000000040f0a7825 */ /* 0x004fcc00078e0004 */
[----:B------:R-:W1:Y:S01]  /*05c0*/  ATOMG.E.ADD.STRONG.GPU PT, R10, desc[UR4][R10.64], R6 ;  /* 0x800000060a0a79a8 */ /* 0x000e6200081ef104 */
[----:B------:R-:W-:Y:S01]  /*05d0*/  IMAD R3, R0, 0x4, R3 ;  /* 0x0000000400037824 */ /* 0x000fe200078e0203 */
[----:B-1----:R-:W-:-:S04]  /*05e0*/  IADD3 R16, P0, PT, R10, UR10, RZ ;  /* 0x0000000a0a107c10 */ /* 0x002fc8000ff1e0ff */
[----:B------:R-:W-:Y:S02]  /*05f0*/  LEA.HI.X.SX32 R17, R10, UR11, 0x1, P0 ;  /* 0x0000000b0a117c11 */ /* 0x000fe400080f0eff */
[----:B------:R-:W-:-:S03]  /*0600*/  ISETP.GE.AND P0, PT, R3, UR6, PT ;  /* 0x0000000603007c0c */ /* 0x000fc6000bf06270 */
[----:B------:R3:W-:Y:S10]  /*0610*/  STG.E.U8 desc[UR4][R16.64+-0x1], R15 ;  /* 0xffffff0f10007986 */ /* 0x0007f4000c101104 */
[----:B------:R-:W-:Y:S05]  /*0620*/  @!P0 BRA `(.L_x_3) ;  /* 0xfffffffc00708947 */ /* 0x000fea000383ffff */
[----:B------:R-:W-:Y:S05]  /*0630*/  EXIT ;  /* 0x000000000000794d */ /* 0x000fea0003800000 */
.L_x_4:
[----:B------:R-:W-:-:S00]  /*0640*/  BRA `(.L_x_4) ;  /* 0xfffffffc00fc7947 */ /* 0x000fc0000383ffff */
[----:B------:R-:W-:-:S00]  /*0650*/  NOP ;  /* 0x0000000000007918 */ /* 0x000fc00000000000 */
        /* <DEDUP_REMOVED lines=10> */
.L_x_47:


//--------------------- .text._Z22histogram_count_valuesPhiPi --------------------------
	.section	.text._Z22histogram_count_valuesPhiPi,"ax",@progbits
	.align	128
        .global         _Z22histogram_count_valuesPhiPi
        .type           _Z22histogram_count_valuesPhiPi,@function
        .size           _Z22histogram_count_valuesPhiPi,(.L_x_48 - _Z22histogram_count_valuesPhiPi)
        .other          _Z22histogram_count_valuesPhiPi,@"STO_CUDA_ENTRY STV_DEFAULT"
_Z22histogram_count_valuesPhiPi:
.text._Z22histogram_count_valuesPhiPi:
[----:B------:R-:W-:Y:S01]  /*0000*/  LDC R1, c[0x0][0x37c] ;  /* 0x0000df00ff017b82 */ /* 0x000fe20000000800 */
[----:B------:R-:W0:Y:S01]  /*0010*/  S2R R0, SR_TID.X ;  /* 0x0000000000007919 */ /* 0x000e220000002100 */
[----:B------:R-:W1:Y:S01]  /*0020*/  LDCU.64 UR6, c[0x0][0x358] ;  /* 0x00006b00ff0677ac */ /* 0x000e620008000a00 */
[----:B------:R-:W-:Y:S01]  /*0030*/  BSSY.RECONVERGENT B0, `(.L_x_5) ;  /* 0x0000054000007945 */ /* 0x000fe20003800200 */
[----:B0-----:R-:W-:-:S13]  /*0040*/  ISETP.GT.U32.AND P0, PT, R0, 0xff, PT ;  /* 0x000000ff0000780c */ /* 0x001fda0003f04070 */
[----:B-1----:R-:W-:Y:S05]  /*0050*/  @P0 BRA `(.L_x_6) ;  /* 0x0000000400440947 */ /* 0x002fea0003800000 */
[----:B------:R-:W0:Y:S01]  /*0060*/  LDC R3, c[0x0][0x360] ;  /* 0x0000d800ff037b82 */ /* 0x000e220000000800 */
[----:B------:R-:W-:Y:S01]  /*0070*/  BSSY.RECONVERGENT B1, `(.L_x_7) ;  /* 0x000002f000017945 */ /* 0x000fe20003800200 */
[----:B0-----:R-:W0:Y:S01]  /*0080*/  I2F.U32.RP R8, R3 ;  /* 0x0000000300087306 */ /* 0x001e220000209000 */
[----:B------:R-:W-:Y:S01]  /*0090*/  IMAD.IADD R2, R0, 0x1, R3 ;  /* 0x0000000100027824 */ /* 0x000fe200078e0203 */
[----:B------:R-:W-:-:S04]  /*00a0*/  ISETP.NE.U32.AND P2, PT, R3, RZ, PT ;  /* 0x000000ff0300720c */ /* 0x000fc80003f45070 */
[C---:B------:R-:W-:Y:S02]  /*00b0*/  ISETP.GE.U32.AND P0, PT, R2.reuse, 0x100, PT ;  /* 0x000001000200780c */ /* 0x040fe40003f06070 */
[----:B------:R-:W-:Y:S01]  /*00c0*/  VIMNMX.U32 R7, PT, PT, R2, 0x100, !PT ;  /* 0x0000010002077848 */ /* 0x000fe20007fe0000 */
[----:B0-----:R-:W0:Y:S02]  /*00d0*/  MUFU.RCP R8, R8 ;  /* 0x0000000800087308 */ /* 0x001e240000001000 */
[----:B0-----:R-:W-:-:S06]  /*00e0*/  VIADD R4, R8, 0xffffffe ;  /* 0x0ffffffe08047836 */ /* 0x001fcc0000000000 */
[----:B------:R0:W1:Y:S02]  /*00f0*/  F2I.FTZ.U32.TRUNC.NTZ R5, R4 ;  /* 0x0000000400057305 */ /* 0x000064000021f000 */
[----:B0-----:R-:W-:Y:S02]  /*0100*/  HFMA2 R4, -RZ, RZ, 0, 0 ;  /* 0x00000000ff047431 */ /* 0x001fe400000001ff */
[----:B-1----:R-:W-:-:S04]  /*0110*/  IMAD.MOV R6, RZ, RZ, -R5 ;  /* 0x000000ffff067224 */ /* 0x002fc800078e0a05 */
[----:B------:R-:W-:Y:S01]  /*0120*/  IMAD R9, R6, R3, RZ ;  /* 0x0000000306097224 */ /* 0x000fe200078e02ff */
[----:B------:R-:W-:-:S03]  /*0130*/  SEL R6, RZ, 0x1, P0 ;  /* 0x00000001ff067807 */ /* 0x000fc60000000000 */
[----:B------:R-:W-:Y:S01]  /*0140*/  IMAD.HI.U32 R5, R5, R9, R4 ;  /* 0x0000000905057227 */ /* 0x000fe200078e0004 */
[----:B------:R-:W-:-:S05]  /*0150*/  IADD3 R2, PT, PT, R7, -R2, -R6 ;  /* 0x8000000207027210 */ /* 0x000fca0007ffe806 */
[----:B------:R-:W-:-:S04]  /*0160*/  IMAD.HI.U32 R5, R5, R2, RZ ;  /* 0x0000000205057227 */ /* 0x000fc800078e00ff */
[----:B------:R-:W-:-:S04]  /*0170*/  IMAD.MOV R4, RZ, RZ, -R5 ;  /* 0x000000ffff047224 */ /* 0x000fc800078e0a05 */
[----:B------:R-:W-:-:S05]  /*0180*/  IMAD R2, R3, R4, R2 ;  /* 0x0000000403027224 */ /* 0x000fca00078e0202 */
[----:B------:R-:W-:-:S13]  /*0190*/  ISETP.GE.U32.AND P0, PT, R2, R3, PT ;  /* 0x000000030200720c */ /* 0x000fda0003f06070 */
[----:B------:R-:W-:Y:S02]  /*01a0*/  @P0 IMAD.IADD R2, R2, 0x1, -R3 ;  /* 0x0000000102020824 */ /* 0x000fe400078e0a03 */
[----:B------:R-:W-:-:S03]  /*01b0*/  @P0 VIADD R5, R5, 0x1 ;  /* 0x0000000105050836 */ /* 0x000fc60000000000 */
[----:B------:R-:W-:-:S13]  /*01c0*/  ISETP.GE.U32.AND P1, PT, R2, R3, PT ;  /* 0x000000030200720c */ /* 0x000fda0003f26070 */
[----:B------:R-:W-:Y:S02]  /*01d0*/  @P1 IADD3 R5, PT, PT, R5, 0x1, RZ ;  /* 0x0000000105051810 */ /* 0x000fe40007ffe0ff */
[----:B------:R-:W-:-:S05]  /*01e0*/  @!P2 LOP3.LUT R5, RZ, R3, RZ, 0x33, !PT ;  /* 0x00000003ff05a212 */ /* 0x000fca00078e33ff */
[----:B------:R-:W-:-:S05]  /*01f0*/  IMAD.IADD R6, R6, 0x1, R5 ;  /* 0x0000000106067824 */ /* 0x000fca00078e0205 */
[C---:B------:R-:W-:Y:S02]  /*0200*/  LOP3.LUT R2, R6.reuse, 0x3, RZ, 0xc0, !PT ;  /* 0x0000000306027812 */ /* 0x040fe400078ec0ff */
[----:B------:R-:W-:Y:S02]  /*0210*/  ISETP.GE.U32.AND P1, PT, R6, 0x3, PT ;  /* 0x000000030600780c */ /* 0x000fe40003f26070 */
[----:B------:R-:W-:Y:S01]  /*0220*/  ISETP.NE.AND P0, PT, R2, 0x3, PT ;  /* 0x000000030200780c */ /* 0x000fe20003f05270 */
[----:B------:R-:W-:-:S12]  /*0230*/  IMAD.MOV.U32 R2, RZ, RZ, R0 ;  /* 0x000000ffff027224 */ /* 0x000fd800078e0000 */
[----:B------:R-:W-:Y:S05]  /*0240*/  @!P0 BRA `(.L_x_8) ;  /* 0x0000000000448947 */ /* 0x000fea0003800000 */
[----:B------:R-:W0:Y:S01]  /*0250*/  S2UR UR5, SR_CgaCtaId ;  /* 0x00000000000579c3 */ /* 0x000e220000008800 */
[----:B------:R-:W-:Y:S01]  /*0260*/  VIADD R2, R6, 0x1 ;  /* 0x0000000106027836 */ /* 0x000fe20000000000 */
[----:B------:R-:W-:-:S04]  /*0270*/  UMOV UR4, 0x400 ;  /* 0x0000040000047882 */ /* 0x000fc80000000000 */
[----:B------:R-:W-:Y:S02]  /*0280*/  LOP3.LUT R6, R2, 0x3, RZ, 0xc0, !PT ;  /* 0x0000000302067812 */ /* 0x000fe400078ec0ff */
[----:B------:R-:W1:Y:S02]  /*0290*/  LDC.64 R4, c[0x0][0x390] ;  /* 0x0000e400ff047b82 */ /* 0x000e640000000a00 */
[C---:B------:R-:W-:Y:S01]  /*02a0*/  IADD3 R7, PT, PT, -R6.reuse, RZ, RZ ;  /* 0x000000ff06077210 */ /* 0x040fe20007ffe1ff */
[----:B------:R-:W-:Y:S01]  /*02b0*/  IMAD R2, R6, R3, R0 ;  /* 0x0000000306027224 */ /* 0x000fe200078e0200 */
[----:B0-----:R-:W-:-:S06]  /*02c0*/  ULEA UR4, UR5, UR4, 0x18 ;  /* 0x0000000405047291 */ /* 0x001fcc000f8ec0ff */
[C---:B------:R-:W-:Y:S01]  /*02d0*/  LEA R6, R0.reuse, UR4, 0x2 ;  /* 0x0000000400067c11 */ /* 0x040fe2000f8e10ff */
[----:B-1----:R-:W-:-:S07]  /*02e0*/  IMAD.WIDE.U32 R4, R0, 0x4, R4 ;  /* 0x0000000400047825 */ /* 0x002fce00078e0004 */
.L_x_9:
[----:B------:R-:W-:Y:S01]  /*02f0*/  VIADD R7, R7, 0x1 ;  /* 0x0000000107077836 */ /* 0x000fe20000000000 */
[----:B------:R0:W-:Y:S04]  /*0300*/  STS [R6], RZ ;  /* 0x000000ff06007388 */ /* 0x0001e80000000800 */
[----:B------:R-:W-:Y:S01]  /*0310*/  ISETP.NE.AND P0, PT, R7, RZ, PT ;  /* 0x000000ff0700720c */ /* 0x000fe20003f05270 */
[----:B------:R1:W-:Y:S01]  /*0320*/  STG.E desc[UR6][R4.64], RZ ;  /* 0x000000ff04007986 */ /* 0x0003e2000c101906 */
[C---:B0-----:R-:W-:Y:S02]  /*0330*/  IMAD R6, R3.reuse, 0x4, R6 ;  /* 0x0000000403067824 */ /* 0x041fe400078e0206 */
[----:B-1----:R-:W-:-:S09]  /*0340*/  IMAD.WIDE.U32 R4, R3, 0x4, R4 ;  /* 0x0000000403047825 */ /* 0x002fd200078e0004 */
[----:B------:R-:W-:Y:S05]  /*0350*/  @P0 BRA `(.L_x_9) ;  /* 0xfffffffc00e40947 */ /* 0x000fea000383ffff */
.L_x_8:
[----:B------:R-:W-:Y:S05]  /*0360*/  BSYNC.RECONVERGENT B1 ;  /* 0x0000000000017941 */ /* 0x000fea0003800200 */
.L_x_7:
[----:B------:R-:W-:Y:S05]  /*0370*/  @!P1 BRA `(.L_x_6) ;  /* 0x00000000007c9947 */ /* 0x000fea0003800000 */
[----:B------:R-:W0:Y:S01]  /*0380*/  S2UR UR5, SR_CgaCtaId ;  /* 0x00000000000579c3 */ /* 0x000e220000008800 */
[----:B------:R-:W-:Y:S01]  /*0390*/  UMOV UR4, 0x400 ;  /* 0x0000040000047882 */ /* 0x000fe20000000000 */
[C-C-:B------:R-:W-:Y:S01]  /*03a0*/  IMAD R14, R3.reuse, 0x2, R2.reuse ;  /* 0x00000002030e7824 */ /* 0x140fe200078e0202 */
[----:B------:R-:W-:Y:S01]  /*03b0*/  IADD3 R16, PT, PT, R2, R3, RZ ;  /* 0x0000000302107210 */ /* 0x000fe20007ffe0ff */
[----:B------:R-:W-:-:S04]  /*03c0*/  IMAD R15, R3, 0x3, R2 ;  /* 0x00000003030f7824 */ /* 0x000fc800078e0202 */
[----:B------:R-:W1:Y:S01]  /*03d0*/  LDC.64 R4, c[0x0][0x390] ;  /* 0x0000e400ff047b82 */ /* 0x000e620000000a00 */
[----:B0-----:R-:W-:-:S06]  /*03e0*/  ULEA UR4, UR5, UR4, 0x18 ;  /* 0x0000000405047291 */ /* 0x001fcc000f8ec0ff */
[----:B------:R-:W-:-:S07]  /*03f0*/  LEA R18, R2, UR4, 0x2 ;  /* 0x0000000402127c11 */ /* 0x000fce000f8e10ff */
.L_x_10:
[----:B-12---:R-:W-:Y:S01]  /*0400*/  IMAD.WIDE.U32 R6, R2, 0x4, R4 ;  /* 0x0000000402067825 */ /* 0x006fe200078e0004 */
[----:B------:R0:W-:Y:S01]  /*0410*/  STS [R18], RZ ;  /* 0x000000ff12007388 */ /* 0x0001e20000000800 */
[C---:B------:R-:W-:Y:S02]  /*0420*/  IADD3 R2, PT, PT, R3.reuse, R2, R3 ;  /* 0x0000000203027210 */ /* 0x040fe40007ffe003 */
[C---:B------:R-:W-:Y:S01]  /*0430*/  IMAD R17, R3.reuse, 0x4, R18 ;  /* 0x0000000403117824 */ /* 0x040fe200078e0212 */
[----:B------:R2:W-:Y:S01]  /*0440*/  STG.E desc[UR6][R6.64], RZ ;  /* 0x000000ff06007986 */ /* 0x0005e2000c101906 */
[----:B------:R-:W-:Y:S01]  /*0450*/  IMAD.WIDE.U32 R8, R16, 0x4, R4 ;  /* 0x0000000410087825 */ /* 0x000fe200078e0004 */
[C---:B------:R-:W-:Y:S02]  /*0460*/  IADD3 R2, PT, PT, R3.reuse, R2, R3 ;  /* 0x0000000203027210 */ /* 0x040fe40007ffe003 */
[----:B------:R2:W-:Y:S01]  /*0470*/  STS [R17], RZ ;  /* 0x000000ff11007388 */ /* 0x0005e20000000800 */
[C---:B------:R-:W-:Y:S01]  /*0480*/  IMAD R19, R3.reuse, 0x8, R18 ;  /* 0x0000000803137824 */ /* 0x040fe200078e0212 */
[----:B------:R-:W-:Y:S01]  /*0490*/  ISETP.GE.U32.AND P0, PT, R2, 0x100, PT ;  /* 0x000001000200780c */ /* 0x000fe20003f06070 */
[----:B------:R-:W-:Y:S01]  /*04a0*/  IMAD.WIDE.U32 R10, R14, 0x4, R4 ;  /* 0x000000040e0a7825 */ /* 0x000fe200078e0004 */
[----:B------:R2:W-:Y:S01]  /*04b0*/  STG.E desc[UR6][R8.64], RZ ;  /* 0x000000ff08007986 */ /* 0x0005e2000c101906 */
[----:B------:R-:W-:-:S02]  /*04c0*/  LEA R14, R3, R14, 0x2 ;  /* 0x0000000e030e7211 */ /* 0x000fc400078e10ff */
[----:B------:R-:W-:Y:S01]  /*04d0*/  IMAD R20, R3, 0xc, R18 ;  /* 0x0000000c03147824 */ /* 0x000fe200078e0212 */
[----:B------:R2:W-:Y:S01]  /*04e0*/  STS [R19], RZ ;  /* 0x000000ff13007388 */ /* 0x0005e20000000800 */
[----:B------:R-:W-:-:S03]  /*04f0*/  IMAD.WIDE.U32 R12, R15, 0x4, R4 ;  /* 0x000000040f0c7825 */ /* 0x000fc600078e0004 */
[----:B------:R2:W-:Y:S01]  /*0500*/  STG.E desc[UR6][R10.64], RZ ;  /* 0x000000ff0a007986 */ /* 0x0005e2000c101906 */
[C---:B------:R-:W-:Y:S02]  /*0510*/  IMAD R16, R3.reuse, 0x4, R16 ;  /* 0x0000000403107824 */ /* 0x040fe400078e0210 */
[C---:B------:R-:W-:Y:S01]  /*0520*/  IMAD R15, R3.reuse, 0x4, R15 ;  /* 0x00000004030f7824 */ /* 0x040fe200078e020f */
[----:B------:R2:W-:Y:S01]  /*0530*/  STS [R20], RZ ;  /* 0x000000ff14007388 */ /* 0x0005e20000000800 */
[----:B0-----:R-:W-:-:S03]  /*0540*/  IMAD R18, R3, 0x10, R18 ;  /* 0x0000001003127824 */ /* 0x001fc600078e0212 */
[----:B------:R2:W-:Y:S01]  /*0550*/  STG.E desc[UR6][R12.64], RZ ;  /* 0x000000ff0c007986 */ /* 0x0005e2000c101906 */
[----:B------:R-:W-:Y:S05]  /*0560*/  @!P0 BRA `(.L_x_10) ;  /* 0xfffffffc00a48947 */ /* 0x000fea000383ffff */
.L_x_6:
[----:B------:R-:W-:Y:S05]  /*0570*/  BSYNC.RECONVERGENT B0 ;  /* 0x0000000000007941 */ /* 0x000fea0003800200 */
.L_x_5:
[----:B------:R-:W0:Y:S01]  /*0580*/  S2UR UR5, SR_CTAID.X ;  /* 0x00000000000579c3 */ /* 0x000e220000002500 */
[----:B------:R-:W1:Y:S01]  /*0590*/  LDCU UR8, c[0x0][0x388] ;  /* 0x00007100ff0877ac */ /* 0x000e620008000800 */
[----:B------:R-:W-:Y:S01]  /*05a0*/  BSSY.RECONVERGENT B0, `(.L_x_11) ;  /* 0x0000053000007945 */ /* 0x000fe20003800200 */
[----:B------:R-:W3:Y:S05]  /*05b0*/  LDCU.64 UR10, c[0x0][0x380] ;  /* 0x00007000ff0a77ac */ /* 0x000eea0008000a00 */
[----:B------:R-:W0:Y:S01]  /*05c0*/  LDC R3, c[0x0][0x360] ;  /* 0x0000d800ff037b82 */ /* 0x000e220000000800 */
[----:B------:R-:W4:Y:S01]  /*05d0*/  LDCU.64 UR12, c[0x0][0x380] ;  /* 0x00007000ff0c77ac */ /* 0x000f220008000a00 */
[----:B------:R-:W0:Y:S02]  /*05e0*/  LDCU UR4, c[0x0][0x370] ;  /* 0x00006e00ff0477ac */ /* 0x000e240008000800 */
[----:B0-----:R-:W-:-:S04]  /*05f0*/  IMAD R5, R3, UR5, R0 ;  /* 0x0000000503057c24 */ /* 0x001fc8000f8e0200 */
[----:B------:R-:W-:Y:S01]  /*0600*/  BAR.SYNC.DEFER_BLOCKING 0x0 ;  /* 0x0000000000007b1d */ /* 0x000fe20000010000 */
[----:B-1----:R-:W-:-:S13]  /*0610*/  ISETP.GE.AND P0, PT, R5, UR8, PT ;  /* 0x0000000805007c0c */ /* 0x002fda000bf06270 */
[----:B---34-:R-:W-:Y:S05]  /*0620*/  @P0 BRA `(.L_x_12) ;  /* 0x0000000400280947 */ /* 0x018fea0003800000 */
[----:B------:R-:W-:Y:S01]  /*0630*/  IMAD R2, R3, UR4, RZ ;  /* 0x0000000403027c24 */ /* 0x000fe2000f8e02ff */
[----:B------:R-:W-:Y:S03]  /*0640*/  BSSY.RECONVERGENT B1, `(.L_x_13) ;  /* 0x000002c000017945 */ /* 0x000fe60003800200 */
[----:B--2---:R-:W0:Y:S01]  /*0650*/  I2F.U32.RP R10, R2 ;  /* 0x00000002000a7306 */ /* 0x004e220000209000 */
[C---:B------:R-:W-:Y:S01]  /*0660*/  IMAD.IADD R4, R2.reuse, 0x1, R5 ;  /* 0x0000000102047824 */ /* 0x040fe200078e0205 */
[----:B------:R-:W-:Y:S02]  /*0670*/  IADD3 R11, PT, PT, RZ, -R2, RZ ;  /* 0x80000002ff0b7210 */ /* 0x000fe40007ffe0ff */
[----:B------:R-:W-:Y:S02]  /*0680*/  ISETP.NE.U32.AND P2, PT, R2, RZ, PT ;  /* 0x000000ff0200720c */ /* 0x000fe40003f45070 */
[----:B------:R-:W-:-:S02]  /*0690*/  ISETP.GE.AND P0, PT, R4, UR8, PT ;  /* 0x0000000804007c0c */ /* 0x000fc4000bf06270 */
[----:B------:R-:W-:Y:S02]  /*06a0*/  VIMNMX R9, PT, PT, R4, UR8, !PT ;  /* 0x0000000804097c48 */ /* 0x000fe4000ffe0100 */
[----:B------:R-:W-:-:S04]  /*06b0*/  SEL R8, RZ, 0x1, P0 ;  /* 0x00000001ff087807 */ /* 0x000fc80000000000 */
[----:B------:R-:W-:Y:S01]  /*06c0*/  IADD3 R9, PT, PT, R9, -R4, -R8 ;  /* 0x8000000409097210 */ /* 0x000fe20007ffe808 */
[----:B0-----:R-:W0:Y:S02]  /*06d0*/  MUFU.RCP R10, R10 ;  /* 0x0000000a000a7308 */ /* 0x001e240000001000 */
[----:B0-----:R-:W-:-:S06]  /*06e0*/  VIADD R6, R10, 0xffffffe ;  /* 0x0ffffffe0a067836 */ /* 0x001fcc0000000000 */
[----:B------:R0:W1:Y:S02]  /*06f0*/  F2I.FTZ.U32.TRUNC.NTZ R7, R6 ;  /* 0x0000000600077305 */ /* 0x000064000021f000 */
[----:B0-----:R-:W-:Y:S02]  /*0700*/  IMAD.MOV.U32 R6, RZ, RZ, RZ ;  /* 0x000000ffff067224 */ /* 0x001fe400078e00ff */
[----:B-1----:R-:W-:-:S04]  /*0710*/  IMAD R11, R11, R7, RZ ;  /* 0x000000070b0b7224 */ /* 0x002fc800078e02ff */
[----:B------:R-:W-:-:S06]  /*0720*/  IMAD.HI.U32 R10, R7, R11, R6 ;  /* 0x0000000b070a7227 */ /* 0x000fcc00078e0006 */
[----:B------:R-:W-:-:S04]  /*0730*/  IMAD.HI.U32 R7, R10, R9, RZ ;  /* 0x000000090a077227 */ /* 0x000fc800078e00ff */
[----:B------:R-:W-:-:S04]  /*0740*/  IMAD.MOV R4, RZ, RZ, -R7 ;  /* 0x000000ffff047224 */ /* 0x000fc800078e0a07 */
[----:B------:R-:W-:-:S05]  /*0750*/  IMAD R9, R2, R4, R9 ;  /* 0x0000000402097224 */ /* 0x000fca00078e0209 */
[----:B------:R-:W-:-:S13]  /*0760*/  ISETP.GE.U32.AND P0, PT, R9, R2, PT ;  /* 0x000000020900720c */ /* 0x000fda0003f06070 */
[----:B------:R-:W-:Y:S01]  /*0770*/  @P0 IADD3 R9, PT, PT, -R2, R9, RZ ;  /* 0x0000000902090210 */ /* 0x000fe20007ffe1ff */
        /* <DEDUP_REMOVED lines=8> */
[----:B------:R-:W-:Y:S05]  /*0800*/  @!P1 BRA `(.L_x_14) ;  /* 0x00000000003c9947 */ /* 0x000fea0003800000 */
[----:B------:R-:W0:Y:S01]  /*0810*/  S2R R7, SR_CgaCtaId ;  /* 0x0000000000077919 */ /* 0x000e220000008800 */
[----:B------:R-:W-:Y:S02]  /*0820*/  IADD3 R4, PT, PT, R4, 0x1, RZ ;  /* 0x0000000104047810 */ /* 0x000fe40007ffe0ff */
[----:B------:R-:W-:Y:S02]  /*0830*/  MOV R6, 0x400 ;  /* 0x0000040000067802 */ /* 0x000fe40000000f00 */
[----:B------:R-:W-:-:S05]  /*0840*/  LOP3.LUT R4, R4, 0x3, RZ, 0xc0, !PT ;  /* 0x0000000304047812 */ /* 0x000fca00078ec0ff */
[----:B------:R-:W-:Y:S01]  /*0850*/  IMAD.MOV R4, RZ, RZ, -R4 ;  /* 0x000000ffff047224 */ /* 0x000fe200078e0a04 */
[----:B0-----:R-:W-:-:S07]  /*0860*/  LEA R9, R7, R6, 0x18 ;  /* 0x0000000607097211 */ /* 0x001fce00078ec0ff */
.L_x_15:
[----:B------:R-:W-:-:S04]  /*0870*/  IADD3 R6, P1, PT, R5, UR10, RZ ;  /* 0x0000000a05067c10 */ /* 0x000fc8000ff3e0ff */
[----:B------:R-:W-:-:S05]  /*0880*/  LEA.HI.X.SX32 R7, R5, UR11, 0x1, P1 ;  /* 0x0000000b05077c11 */ /* 0x000fca00088f0eff */
[----:B------:R-:W2:Y:S01]  /*0890*/  LDG.E.U8 R6, desc[UR6][R6.64] ;  /* 0x0000000606067981 */ /* 0x000ea2000c1e1100 */
[----:B------:R-:W-:Y:S01]  /*08a0*/  VIADD R4, R4, 0x1 ;  /* 0x0000000104047836 */ /* 0x000fe20000000000 */
[----:B------:R-:W-:-:S04]  /*08b0*/  IADD3 R5, PT, PT, R2, R5, RZ ;  /* 0x0000000502057210 */ /* 0x000fc80007ffe0ff */
[----:B------:R-:W-:Y:S01]  /*08c0*/  ISETP.NE.AND P1, PT, R4, RZ, PT ;  /* 0x000000ff0400720c */ /* 0x000fe20003f25270 */
[----:B0-2---:R-:W-:-:S05]  /*08d0*/  IMAD R8, R6, 0x4, R9 ;  /* 0x0000000406087824 */ /* 0x005fca00078e0209 */
[----:B------:R0:W-:Y:S07]  /*08e0*/  ATOMS.POPC.INC.32 RZ, [R8+URZ] ;  /* 0x0000000008ff7f8c */ /* 0x0001ee000d8000ff */
[----:B------:R-:W-:Y:S05]  /*08f0*/  @P1 BRA `(.L_x_15) ;  /* 0xfffffffc00dc1947 */ /* 0x000fea000383ffff */
.L_x_14:
[----:B------:R-:W-:Y:S05]  /*0900*/  BSYNC.RECONVERGENT B1 ;  /* 0x0000000000017941 */ /* 0x000fea0003800200 */
.L_x_13:
[----:B------:R-:W-:Y:S05]  /*0910*/  @!P0 BRA `(.L_x_12) ;  /* 0x00000000006c8947 */ /* 0x000fea0003800000 */
[----:B------:R-:W1:Y:S01]  /*0920*/  S2R R7, SR_CgaCtaId ;  /* 0x0000000000077919 */ /* 0x000e620000008800 */
[----:B------:R-:W-:Y:S02]  /*0930*/  MOV R4, 0x400 ;  /* 0x0000040000047802 */ /* 0x000fe40000000f00 */
[----:B------:R-:W-:Y:S02]  /*0940*/  SHF.R.S32.HI R17, RZ, 0x1f, R2 ;  /* 0x0000001fff117819 */ /* 0x000fe40000011402 */
[----:B-1----:R-:W-:-:S07]  /*0950*/  LEA R19, R7, R4, 0x18 ;  /* 0x0000000407137211 */ /* 0x002fce00078ec0ff */
.L_x_16:
[----:B------:R-:W-:-:S04]  /*0960*/  IADD3 R12, P0, PT, R5, UR12, RZ ;  /* 0x0000000c050c7c10 */ /* 0x000fc8000ff1e0ff */
[----:B------:R-:W-:Y:S02]  /*0970*/  LEA.HI.X.SX32 R13, R5, UR13, 0x1, P0 ;  /* 0x0000000d050d7c11 */ /* 0x000fe400080f0eff */
[----:B------:R-:W-:-:S03]  /*0980*/  IADD3 R6, P0, PT, R2, R12, RZ ;  /* 0x0000000c02067210 */ /* 0x000fc60007f1e0ff */
[----:B------:R-:W2:Y:S02]  /*0990*/  LDG.E.U8 R12, desc[UR6][R12.64] ;  /* 0x000000060c0c7981 */ /* 0x000ea4000c1e1100 */
[----:B------:R-:W-:Y:S01]  /*09a0*/  IMAD.X R7, R17, 0x1, R13, P0 ;  /* 0x0000000111077824 */ /* 0x000fe200000e060d */
[----:B0-----:R-:W-:-:S04]  /*09b0*/  IADD3 R8, P0, PT, R2, R6, RZ ;  /* 0x0000000602087210 */ /* 0x001fc80007f1e0ff */
[----:B------:R-:W3:Y:S01]  /*09c0*/  LDG.E.U8 R6, desc[UR6][R6.64] ;  /* 0x0000000606067981 */ /* 0x000ee2000c1e1100 */
[----:B------:R-:W-:Y:S01]  /*09d0*/  IMAD.X R9, R17, 0x1, R7, P0 ;  /* 0x0000000111097824 */ /* 0x000fe200000e0607 */
[----:B------:R-:W-:-:S04]  /*09e0*/  IADD3 R10, P0, PT, R2, R8, RZ ;  /* 0x00000008020a7210 */ /* 0x000fc80007f1e0ff */
[----:B------:R-:W4:Y:S01]  /*09f0*/  LDG.E.U8 R8, desc[UR6][R8.64] ;  /* 0x0000000608087981 */ /* 0x000f22000c1e1100 */
[----:B------:R-:W-:-:S05]  /*0a00*/  IMAD.X R11, R17, 0x1, R9, P0 ;  /* 0x00000001110b7824 */ /* 0x000fca00000e0609 */
[----:B------:R-:W5:Y:S01]  /*0a10*/  LDG.E.U8 R10, desc[UR6][R10.64] ;  /* 0x000000060a0a7981 */ /* 0x000f62000c1e1100 */
[----:B------:R-:W-:-:S04]  /*0a20*/  LEA R5, R2, R5, 0x2 ;  /* 0x0000000502057211 */ /* 0x000fc800078e10ff */
[----:B------:R-:W-:Y:S02]  /*0a30*/  ISETP.GE.AND P0, PT, R5, UR8, PT ;  /* 0x0000000805007c0c */ /* 0x000fe4000bf06270 */
[----:B-12---:R-:W-:-:S05]  /*0a40*/  LEA R4, R12, R19, 0x2 ;  /* 0x000000130c047211 */ /* 0x006fca00078e10ff */
[----:B------:R1:W-:Y:S01]  /*0a50*/  ATOMS.POPC.INC.32 RZ, [R4+URZ] ;  /* 0x0000000004ff7f8c */ /* 0x0003e2000d8000ff */
[----:B---3--:R-:W-:-:S05]  /*0a60*/  IMAD R14, R6, 0x4, R19 ;  /* 0x00000004060e7824 */ /* 0x008fca00078e0213 */
[----:B------:R1:W-:Y:S01]  /*0a70*/  ATOMS.POPC.INC.32 RZ, [R14+URZ] ;  /* 0x000000000eff7f8c */ /* 0x0003e2000d8000ff */
[----:B----4-:R-:W-:-:S05]  /*0a80*/  IMAD R15, R8, 0x4, R19 ;  /* 0x00000004080f7824 */ /* 0x010fca00078e0213 */
[----:B------:R1:W-:Y:S01]  /*0a90*/  ATOMS.POPC.INC.32 RZ, [R15+URZ] ;  /* 0x000000000fff7f8c */ /* 0x0003e2000d8000ff */
[----:B-----5:R-:W-:-:S05]  /*0aa0*/  IMAD R16, R10, 0x4, R19 ;  /* 0x000000040a107824 */ /* 0x020fca00078e0213 */
[----:B------:R1:W-:Y:S01]  /*0ab0*/  ATOMS.POPC.INC.32 RZ, [R16+URZ] ;  /* 0x0000000010ff7f8c */ /* 0x0003e2000d8000ff */
[----:B------:R-:W-:Y:S05]  /*0ac0*/  @!P0 BRA `(.L_x_16) ;  /* 0xfffffffc00a48947 */ /* 0x000fea000383ffff */
.L_x_12:
[----:B------:R-:W-:Y:S05]  /*0ad0*/  BSYNC.RECONVERGENT B0 ;  /* 0x0000000000007941 */ /* 0x000fea0003800200 */
.L_x_11:
[----:B------:R-:W-:Y:S01]  /*0ae0*/  BAR.SYNC.DEFER_BLOCKING 0x0 ;  /* 0x0000000000007b1d */ /* 0x000fe20000010000 */
[----:B------:R-:W-:-:S13]  /*0af0*/  ISETP.GT.U32.AND P0, PT, R0, 0xff, PT ;  /* 0x000000ff0000780c */ /* 0x000fda0003f04070 */
[----:B------:R-:W-:Y:S05]  /*0b00*/  @P0 EXIT ;  /* 0x000000000000094d */ /* 0x000fea0003800000 */
[----:B0-2---:R-:W0:Y:S01]  /*0b10*/  I2F.U32.RP R8, R3 ;  /* 0x0000000300087306 */ /* 0x005e220000209000 */
[----:B------:R-:W-:Y:S01]  /*0b20*/  IMAD.IADD R2, R0, 0x1, R3 ;  /* 0x0000000100027824 */ /* 0x000fe200078e0203 */
[----:B------:R-:W-:Y:S01]  /*0b30*/  ISETP.NE.U32.AND P2, PT, R3, RZ, PT ;  /* 0x000000ff0300720c */ /* 0x000fe20003f45070 */
[----:B------:R-:W-:Y:S03]  /*0b40*/  BSSY.RECONVERGENT B0, `(.L_x_17) ;  /* 0x000002b000007945 */ /* 0x000fe60003800200 */
[C---:B------:R-:W-:Y:S02]  /*0b50*/  ISETP.GE.U32.AND P0, PT, R2.reuse, 0x100, PT ;  /* 0x000001000200780c */ /* 0x040fe40003f06070 */
[----:B------:R-:W-:Y:S01]  /*0b60*/  VIMNMX.U32 R7, PT, PT, R2, 0x100, !PT ;  /* 0x0000010002077848 */ /* 0x000fe20007fe0000 */
[----:B0-----:R-:W1:Y:S02]  /*0b70*/  MUFU.RCP R8, R8 ;  /* 0x0000000800087308 */ /* 0x001e640000001000 */
[----:B-1----:R-:W-:-:S06]  /*0b80*/  VIADD R4, R8, 0xffffffe ;  /* 0x0ffffffe08047836 */ /* 0x002fcc0000000000 */
[----:B------:R0:W1:Y:S02]  /*0b90*/  F2I.FTZ.U32.TRUNC.NTZ R5, R4 ;  /* 0x0000000400057305 */ /* 0x000064000021f000 */
[----:B0-----:R-:W-:Y:S01]  /*0ba0*/  MOV R4, RZ ;  /* 0x000000ff00047202 */ /* 0x001fe20000000f00 */
        /* <DEDUP_REMOVED lines=17> */
[----:B------:R-:W-:-:S13]  /*0cc0*/  ISETP.NE.AND P0, PT, R4, 0x3, PT ;  /* 0x000000030400780c */ /* 0x000fda0003f05270 */
[----:B------:R-:W-:Y:S05]  /*0cd0*/  @!P0 BRA `(.L_x_18) ;  /* 0x0000000000448947 */ /* 0x000fea0003800000 */
[----:B------:R-:W0:Y:S01]  /*0ce0*/  S2UR UR5, SR_CgaCtaId ;  /* 0x00000000000579c3 */ /* 0x000e220000008800 */
[----:B------:R-:W-:Y:S01]  /*0cf0*/  VIADD R2, R2, 0x1 ;  /* 0x0000000102027836 */ /* 0x000fe20000000000 */
[----:B------:R-:W-:-:S04]  /*0d00*/  UMOV UR4, 0x400 ;  /* 0x0000040000047882 */ /* 0x000fc80000000000 */
[----:B------:R-:W-:Y:S02]  /*0d10*/  LOP3.LUT R2, R2, 0x3, RZ, 0xc0, !PT ;  /* 0x0000000302027812 */ /* 0x000fe400078ec0ff */
[----:B------:R-:W1:Y:S02]  /*0d20*/  LDC.64 R4, c[0x0][0x390] ;  /* 0x0000e400ff047b82 */ /* 0x000e640000000a00 */
[----:B------:R-:W-:Y:S01]  /*0d30*/  IADD3 R7, PT, PT, -R2, RZ, RZ ;  /* 0x000000ff02077210 */ /* 0x000fe20007ffe1ff */
[----:B0-----:R-:W-:-:S06]  /*0d40*/  ULEA UR4, UR5, UR4, 0x18 ;  /* 0x0000000405047291 */ /* 0x001fcc000f8ec0ff */
[C---:B------:R-:W-:Y:S01]  /*0d50*/  LEA R6, R0.reuse, UR4, 0x2 ;  /* 0x0000000400067c11 */ /* 0x040fe2000f8e10ff */
[----:B-1----:R-:W-:-:S04]  /*0d60*/  IMAD.WIDE.U32 R4, R0, 0x4, R4 ;  /* 0x0000000400047825 */ /* 0x002fc800078e0004 */
[----:B------:R-:W-:-:S07]  /*0d70*/  IMAD R0, R2, R3, R0 ;  /* 0x0000000302007224 */ /* 0x000fce00078e0200 */
.L_x_19:
[----:B------:R0:W1:Y:S01]  /*0d80*/  LDS R9, [R6] ;  /* 0x0000000006097984 */ /* 0x0000620000000800 */
[----:B------:R-:W-:-:S05]  /*0d90*/  VIADD R7, R7, 0x1 ;  /* 0x0000000107077836 */ /* 0x000fca0000000000 */
[----:B------:R-:W-:Y:S01]  /*0da0*/  ISETP.NE.AND P0, PT, R7, RZ, PT ;  /* 0x000000ff0700720c */ /* 0x000fe20003f05270 */
[C---:B0-----:R-:W-:Y:S01]  /*0db0*/  IMAD R6, R3.reuse, 0x4, R6 ;  /* 0x0000000403067824 */ /* 0x041fe200078e0206 */
[----:B-1----:R0:W-:Y:S02]  /*0dc0*/  REDG.E.ADD.STRONG.GPU desc[UR6][R4.64], R9 ;  /* 0x000000090400798e */ /* 0x0021e4000c12e106 */
[----:B0-----:R-:W-:-:S09]  /*0dd0*/  IMAD.WIDE.U32 R4, R3, 0x4, R4 ;  /* 0x0000000403047825 */ /* 0x001fd200078e0004 */
[----:B------:R-:W-:Y:S05]  /*0de0*/  @P0 BRA `(.L_x_19) ;  /* 0xfffffffc00e40947 */ /* 0x000fea000383ffff */
.L_x_18:
[----:B------:R-:W-:Y:S05]  /*0df0*/  BSYNC.RECONVERGENT B0 ;  /* 0x0000000000007941 */ /* 0x000fea0003800200 */
.L_x_17:
[----:B------:R-:W-:Y:S05]  /*0e00*/  @!P1 EXIT ;  /* 0x000000000000994d */ /* 0x000fea0003800000 */
[----:B------:R-:W0:Y:S01]  /*0e10*/  S2UR UR5, SR_CgaCtaId ;  /* 0x00000000000579c3 */ /* 0x000e220000008800 */
[----:B------:R-:W-:Y:S01]  /*0e20*/  UMOV UR4, 0x400 ;  /* 0x0000040000047882 */ /* 0x000fe20000000000 */
[C---:B------:R-:W-:Y:S01]  /*0e30*/  LEA R2, R3.reuse, R0, 0x1 ;  /* 0x0000000003027211 */ /* 0x040fe200078e08ff */
[----:B------:R-:W-:Y:S02]  /*0e40*/  IMAD R14, R3, 0x3, R0 ;  /* 0x00000003030e7824 */ /* 0x000fe400078e0200 */
[----:B------:R-:W-:-:S03]  /*0e50*/  IMAD.IADD R15, R0, 0x1, R3 ;  /* 0x00000001000f7824 */ /* 0x000fc600078e0203 */
[----:B------:R-:W1:Y:S01]  /*0e60*/  LDC.64 R4, c[0x0][0x390] ;  /* 0x0000e400ff047b82 */ /* 0x000e620000000a00 */
[----:B0-----:R-:W-:-:S06]  /*0e70*/  ULEA UR4, UR5, UR4, 0x18 ;  /* 0x0000000405047291 */ /* 0x001fcc000f8ec0ff */
[----:B------:R-:W-:-:S07]  /*0e80*/  LEA R16, R0, UR4, 0x2 ;  /* 0x0000000400107c11 */ /* 0x000fce000f8e10ff */
.L_x_20:
[C-C-:B------:R-:W-:Y:S01]  /*0e90*/  IMAD R18, R3.reuse, 0x4, R16.reuse ;  /* 0x0000000403127824 */ /* 0x140fe200078e0210 */
[C---:B------:R-:W-:Y:S01]  /*0ea0*/  LEA R20, R3.reuse, R16, 0x3 ;  /* 0x0000001003147211 */ /* 0x040fe200078e18ff */
[----:B------:R-:W-:Y:S01]  /*0eb0*/  IMAD R22, R3, 0xc, R16 ;  /* 0x0000000c03167824 */ /* 0x000fe200078e0210 */
[----:B0-----:R0:W2:Y:S01]  /*0ec0*/  LDS R17, [R16] ;  /* 0x0000000010117984 */ /* 0x0010a20000000800 */
[----:B-1----:R-:W-:-:S03]  /*0ed0*/  IMAD.WIDE.U32 R6, R0, 0x4, R4 ;  /* 0x0000000400067825 */ /* 0x002fc600078e0004 */
[----:B------:R-:W1:Y:S01]  /*0ee0*/  LDS R19, [R18] ;  /* 0x0000000012137984 */ /* 0x000e620000000800 */
[----:B------:R-:W-:-:S03]  /*0ef0*/  IMAD.WIDE.U32 R8, R15, 0x4, R4 ;  /* 0x000000040f087825 */ /* 0x000fc600078e0004 */
[----:B------:R-:W3:Y:S01]  /*0f00*/  LDS R21, [R20] ;  /* 0x0000000014157984 */ /* 0x000ee20000000800 */
[----:B------:R-:W-:-:S03]  /*0f10*/  IMAD.WIDE.U32 R10, R2, 0x4, R4 ;  /* 0x00000004020a7825 */ /* 0x000fc600078e0004 */
[----:B------:R-:W4:Y:S01]  /*0f20*/  LDS R23, [R22] ;  /* 0x0000000016177984 */ /* 0x000f220000000800 */
[----:B------:R-:W-:Y:S01]  /*0f30*/  IADD3 R0, PT, PT, R3, R0, R3 ;  /* 0x0000000003007210 */ /* 0x000fe20007ffe003 */
[----:B------:R-:W-:-:S03]  /*0f40*/  IMAD.WIDE.U32 R12, R14, 0x4, R4 ;  /* 0x000000040e0c7825 */ /* 0x000fc600078e0004 */
[----:B------:R-:W-:-:S04]  /*0f50*/  IADD3 R0, PT, PT, R3, R0, R3 ;  /* 0x0000000003007210 */ /* 0x000fc80007ffe003 */
[----:B------:R-:W-:Y:S01]  /*0f60*/  ISETP.GE.U32.AND P0, PT, R0, 0x100, PT ;  /* 0x000001000000780c */ /* 0x000fe20003f06070 */
[C---:B------:R-:W-:Y:S01]  /*0f70*/  IMAD R2, R3.reuse, 0x4, R2 ;  /* 0x0000000403027824 */ /* 0x040fe200078e0202 */
[C---:B------:R-:W-:Y:S01]  /*0f80*/  LEA R15, R3.reuse, R15, 0x2 ;  /* 0x0000000f030f7211 */ /* 0x040fe200078e10ff */
[C---:B------:R-:W-:Y:S02]  /*0f90*/  IMAD R14, R3.reuse, 0x4, R14 ;  /* 0x00000004030e7824 */ /* 0x040fe400078e020e */
[----:B0-----:R-:W-:Y:S01]  /*0fa0*/  IMAD R16, R3, 0x10, R16 ;  /* 0x0000001003107824 */ /* 0x001fe200078e0210 */
[----:B--2---:R0:W-:Y:S04]  /*0fb0*/  REDG.E.ADD.STRONG.GPU desc[UR6][R6.64], R17 ;  /* 0x000000110600798e */ /* 0x0041e8000c12e106 */
[----:B-1----:R0:W-:Y:S04]  /*0fc0*/  REDG.E.ADD.STRONG.GPU desc[UR6][R8.64], R19 ;  /* 0x000000130800798e */ /* 0x0021e8000c12e106 */
[----:B---3--:R0:W-:Y:S04]  /*0fd0*/  REDG.E.ADD.STRONG.GPU desc[UR6][R10.64], R21 ;  /* 0x000000150a00798e */ /* 0x0081e8000c12e106 */
[----:B----4-:R0:W-:Y:S01]  /*0fe0*/  REDG.E.ADD.STRONG.GPU desc[UR6][R12.64], R23 ;  /* 0x000000170c00798e */ /* 0x0101e2000c12e106 */
[----:B------:R-:W-:Y:S05]  /*0ff0*/  @!P0 BRA `(.L_x_20) ;  /* 0xfffffffc00a48947 */ /* 0x000fea000383ffff */
[----:B------:R-:W-:Y:S05]  /*1000*/  EXIT ;  /* 0x000000000000794d */ /* 0x000fea0003800000 */
.L_x_21:
        /* <DEDUP_REMOVED lines=15> */
.L_x_48:


//--------------------- .text._Z12scan_cum_sumPiS_ --------------------------
	.section	.text._Z12scan_cum_sumPiS_,"ax",@progbits
	.align	128
        .global         _Z12scan_cum_sumPiS_
        .type           _Z12scan_cum_sumPiS_,@function
        .size           _Z12scan_cum_sumPiS_,(.L_x_49 - _Z12scan_cum_sumPiS_)
        .other          _Z12scan_cum_sumPiS_,@"STO_CUDA_ENTRY STV_DEFAULT"
_Z12scan_cum_sumPiS_:
.text._Z12scan_cum_sumPiS_:
[----:B------:R-:W-:Y:S01]  /*0000*/  LDC R1, c[0x0][0x37c] ;  /* 0x0000df00ff017b82 */ /* 0x000fe20000000800 */
[----:B------:R-:W0:Y:S07]  /*0010*/  S2R R0, SR_TID.X ;  /* 0x0000000000007919 */ /* 0x000e2e0000002100 */
[----:B------:R-:W0:Y:S01]  /*0020*/  LDC.64 R4, c[0x0][0x380] ;  /* 0x0000e000ff047b82 */ /* 0x000e220000000a00 */
[----:B------:R-:W1:Y:S01]  /*0030*/  LDCU.64 UR6, c[0x0][0x358] ;  /* 0x00006b00ff0677ac */ /* 0x000e620008000a00 */
[----:B0-----:R-:W-:-:S05]  /*0040*/  IMAD.WIDE.U32 R4, R0, 0x4, R4 ;  /* 0x0000000400047825 */ /* 0x001fca00078e0004 */
[----:B-1----:R-:W2:Y:S04]  /*0050*/  LDG.E R7, desc[UR6][R4.64] ;  /* 0x0000000604077981 */ /* 0x002ea8000c1e1900 */
[----:B------:R0:W3:Y:S01]  /*0060*/  LDG.E R6, desc[UR6][R4.64+0x200] ;  /* 0x0002000604067981 */ /* 0x0000e2000c1e1900 */
[----:B------:R-:W1:Y:S01]  /*0070*/  S2UR UR5, SR_CgaCtaId ;  /* 0x00000000000579c3 */ /* 0x000e620000008800 */
[----:B------:R-:W-:Y:S01]  /*0080*/  UMOV UR4, 0x400 ;  /* 0x0000040000047882 */ /* 0x000fe20000000000 */
[C---:B------:R-:W-:Y:S01]  /*0090*/  VIADD R3, R0.reuse, 0x80 ;  /* 0x0000008000037836 */ /* 0x040fe20000000000 */
[CC--:B------:R-:W-:Y:S01]  /*00a0*/  LEA.HI R2, R0.reuse, R0.reuse, RZ, 0x1b ;  /* 0x0000000000027211 */ /* 0x0c0fe200078fd8ff */
[C---:B------:R-:W-:Y:S01]  /*00b0*/  IMAD.SHL.U32 R9, R0.reuse, 0x2, RZ ;  /* 0x0000000200097824 */ /* 0x040fe200078e00ff */
[----:B------:R-:W-:Y:S01]  /*00c0*/  ISETP.GT.U32.AND P1, PT, R0, 0x7f, PT ;  /* 0x0000007f0000780c */ /* 0x000fe20003f24070 */
[----:B------:R-:W-:Y:S01]  /*00d0*/  BSSY.RECONVERGENT B0, `(.L_x_22) ;  /* 0x0000026000007945 */ /* 0x000fe20003800200 */
[----:B------:R-:W-:-:S02]  /*00e0*/  LEA.HI R3, R3, R0, RZ, 0x1b ;  /* 0x0000000003037211 */ /* 0x000fc400078fd8ff */
[CC--:B------:R-:W-:Y:S02]  /*00f0*/  LEA.HI R8, R0.reuse, R9.reuse, RZ, 0x1c ;  /* 0x0000000900087211 */ /* 0x0c0fe400078fe0ff */
[----:B0-----:R-:W-:Y:S02]  /*0100*/  LEA.HI R4, R9, R9, RZ, 0x1b ;  /* 0x0000000909047211 */ /* 0x001fe400078fd8ff */
[C---:B------:R-:W-:Y:S02]  /*0110*/  ISETP.GT.U32.AND P0, PT, R0.reuse, 0x3f, PT ;  /* 0x0000003f0000780c */ /* 0x040fe40003f04070 */
[C---:B------:R-:W-:Y:S02]  /*0120*/  ISETP.GT.U32.AND P6, PT, R0.reuse, 0x1f, PT ;  /* 0x0000001f0000780c */ /* 0x040fe40003fc4070 */
[C---:B------:R-:W-:Y:S02]  /*0130*/  ISETP.GT.U32.AND P2, PT, R0.reuse, 0xf, PT ;  /* 0x0000000f0000780c */ /* 0x040fe40003f44070 */
[----:B------:R-:W-:-:S02]  /*0140*/  ISETP.GT.U32.AND P3, PT, R0, 0x7, PT ;  /* 0x000000070000780c */ /* 0x000fc40003f64070 */
[C---:B------:R-:W-:Y:S02]  /*0150*/  ISETP.GT.U32.AND P4, PT, R0.reuse, 0x3, PT ;  /* 0x000000030000780c */ /* 0x040fe40003f84070 */
[----:B------:R-:W-:Y:S01]  /*0160*/  ISETP.GT.U32.AND P5, PT, R0, 0x1, PT ;  /* 0x000000010000780c */ /* 0x000fe20003fa4070 */
[----:B-1----:R-:W-:-:S06]  /*0170*/  ULEA UR4, UR5, UR4, 0x18 ;  /* 0x0000000405047291 */ /* 0x002fcc000f8ec0ff */
[----:B------:R-:W-:Y:S02]  /*0180*/  LEA R2, R2, UR4, 0x2 ;  /* 0x0000000402027c11 */ /* 0x000fe4000f8e10ff */
[----:B------:R-:W-:Y:S02]  /*0190*/  LEA R5, R3, UR4, 0x2 ;  /* 0x0000000403057c11 */ /* 0x000fe4000f8e10ff */
[----:B------:R-:W-:Y:S02]  /*01a0*/  LEA R3, R8, UR4, 0x2 ;  /* 0x0000000408037c11 */ /* 0x000fe4000f8e10ff */
[----:B------:R-:W-:Y:S01]  /*01b0*/  LEA R4, R4, UR4, 0x2 ;  /* 0x0000000404047c11 */ /* 0x000fe2000f8e10ff */
[----:B--2---:R-:W-:Y:S04]  /*01c0*/  STS [R2], R7 ;  /* 0x0000000702007388 */ /* 0x004fe80000000800 */
[----:B---3--:R0:W-:Y:S01]  /*01d0*/  STS [R5+0x200], R6 ;  /* 0x0002000605007388 */ /* 0x0081e20000000800 */
[----:B------:R-:W-:Y:S01]  /*01e0*/  BAR.SYNC.DEFER_BLOCKING 0x0 ;  /* 0x0000000000007b1d */ /* 0x000fe20000010000 */
[----:B0-----:R-:W-:Y:S01]  /*01f0*/  P2R R5, PR, RZ, 0x40 ;  /* 0x00000040ff057803 */ /* 0x001fe20000000000 */
[----:B------:R-:W-:-:S02]  /*0200*/  VIADD R5, R9, 0x1 ;  /* 0x0000000109057836 */ /* 0x000fc40000000000 */
[----:B------:R-:W-:Y:S02]  /*0210*/  VIADD R6, R9, 0x2 ;  /* 0x0000000209067836 */ /* 0x000fe40000000000 */
[----:B------:R-:W-:Y:S04]  /*0220*/  @!P1 LDS R8, [R3] ;  /* 0x0000000003089984 */ /* 0x000fe80000000800 */
[----:B------:R-:W0:Y:S02]  /*0230*/  @!P1 LDS R11, [R4+0x4] ;  /* 0x00000400040b9984 */ /* 0x000e240000000800 */
[----:B0-----:R-:W-:-:S05]  /*0240*/  @!P1 IMAD.IADD R11, R8, 0x1, R11 ;  /* 0x00000001080b9824 */ /* 0x001fca00078e020b */
[----:B------:R0:W-:Y:S01]  /*0250*/  @!P1 STS [R4+0x4], R11 ;  /* 0x0000040b04009388 */ /* 0x0001e20000000800 */
[----:B------:R-:W-:Y:S06]  /*0260*/  BAR.SYNC.DEFER_BLOCKING 0x0 ;  /* 0x0000000000007b1d */ /* 0x000fec0000010000 */
[----:B------:R-:W-:Y:S05]  /*0270*/  @P0 BRA `(.L_x_23) ;  /* 0x00000000002c0947 */ /* 0x000fea0003800000 */
[----:B------:R-:W-:Y:S02]  /*0280*/  IMAD.SHL.U32 R7, R5, 0x2, RZ ;  /* 0x0000000205077824 */ /* 0x000fe400078e00ff */
[----:B------:R-:W-:Y:S02]  /*0290*/  IMAD.SHL.U32 R10, R6, 0x2, RZ ;  /* 0x00000002060a7824 */ /* 0x000fe400078e00ff */
[----:B------:R-:W-:-:S03]  /*02a0*/  VIADD R8, R7, 0xffffffff ;  /* 0xffffffff07087836 */ /* 0x000fc60000000000 */
[----:B------:R-:W-:Y:S02]  /*02b0*/  LEA.HI R10, R7, R10, RZ, 0x1b ;  /* 0x0000000a070a7211 */ /* 0x000fe400078fd8ff */
[----:B------:R-:W-:Y:S02]  /*02c0*/  LEA.HI R8, R8, R7, RZ, 0x1b ;  /* 0x0000000708087211 */ /* 0x000fe400078fd8ff */
[----:B------:R-:W-:Y:S02]  /*02d0*/  LEA R10, R10, UR4, 0x2 ;  /* 0x000000040a0a7c11 */ /* 0x000fe4000f8e10ff */
[----:B------:R-:W-:-:S03]  /*02e0*/  LEA R8, R8, UR4, 0x2 ;  /* 0x0000000408087c11 */ /* 0x000fc6000f8e10ff */
[----:B------:R-:W-:Y:S04]  /*02f0*/  LDS R7, [R10+-0x4] ;  /* 0xfffffc000a077984 */ /* 0x000fe80000000800 */
[----:B------:R-:W1:Y:S02]  /*0300*/  LDS R8, [R8+-0x4] ;  /* 0xfffffc0008087984 */ /* 0x000e640000000800 */
[----:B-1----:R-:W-:-:S05]  /*0310*/  IMAD.IADD R7, R8, 0x1, R7 ;  /* 0x0000000108077824 */ /* 0x002fca00078e0207 */
[----:B------:R1:W-:Y:S02]  /*0320*/  STS [R10+-0x4], R7 ;  /* 0xfffffc070a007388 */ /* 0x0003e40000000800 */
.L_x_23:
[----:B------:R-:W-:Y:S05]  /*0330*/  BSYNC.RECONVERGENT B0 ;  /* 0x0000000000007941 */ /* 0x000fea0003800200 */
.L_x_22:
[----:B------:R-:W-:Y:S06]  /*0340*/  BAR.SYNC.DEFER_BLOCKING 0x0 ;  /* 0x0000000000007b1d */ /* 0x000fec0000010000 */
[----:B------:R-:W-:Y:S04]  /*0350*/  BSSY.RECONVERGENT B0, `(.L_x_24) ;  /* 0x000000d000007945 */ /* 0x000fe80003800200 */
[----:B------:R-:W-:Y:S05]  /*0360*/  @P6 BRA `(.L_x_25) ;  /* 0x00000000002c6947 */ /* 0x000fea0003800000 */
[----:B-1----:R-:W-:Y:S02]  /*0370*/  IMAD.SHL.U32 R7, R5, 0x4, RZ ;  /* 0x0000000405077824 */ /* 0x002fe400078e00ff */
        /* <DEDUP_REMOVED lines=10> */
.L_x_25:
[----:B------:R-:W-:Y:S05]  /*0420*/  BSYNC.RECONVERGENT B0 ;  /* 0x0000000000007941 */ /* 0x000fea0003800200 */
.L_x_24:
[----:B------:R-:W-:Y:S06]  /*0430*/  BAR.SYNC.DEFER_BLOCKING 0x0 ;  /* 0x0000000000007b1d */ /* 0x000fec0000010000 */
[----:B------:R-:W-:Y:S04]  /*0440*/  BSSY.RECONVERGENT B0, `(.L_x_26) ;  /* 0x000000d000007945 */ /* 0x000fe80003800200 */
[----:B------:R-:W-:Y:S05]  /*0450*/  @P2 BRA `(.L_x_27) ;  /* 0x00000000002c2947 */ /* 0x000fea0003800000 */
[----:B-12---:R-:W-:Y:S02]  /*0460*/  IMAD.SHL.U32 R7, R5, 0x8, RZ ;  /* 0x0000000805077824 */ /* 0x006fe400078e00ff */
        /* <DEDUP_REMOVED lines=10> */
.L_x_27:
[----:B------:R-:W-:Y:S05]  /*0510*/  BSYNC.RECONVERGENT B0 ;  /* 0x0000000000007941 */ /* 0x000fea0003800200 */
.L_x_26:
[----:B------:R-:W-:Y:S06]  /*0520*/  BAR.SYNC.DEFER_BLOCKING 0x0 ;  /* 0x0000000000007b1d */ /* 0x000fec0000010000 */
[----:B------:R-:W-:Y:S04]  /*0530*/  BSSY.RECONVERGENT B0, `(.L_x_28) ;  /* 0x000000d000007945 */ /* 0x000fe80003800200 */
[----:B------:R-:W-:Y:S05]  /*0540*/  @P3 BRA `(.L_x_29) ;  /* 0x00000000002c3947 */ /* 0x000fea0003800000 */
[----:B-123--:R-:W-:Y:S02]  /*0550*/  IMAD.SHL.U32 R7, R5, 0x10, RZ ;  /* 0x0000001005077824 */ /* 0x00efe400078e00ff */
        /* <DEDUP_REMOVED lines=10> */
.L_x_29:
[----:B------:R-:W-:Y:S05]  /*0600*/  BSYNC.RECONVERGENT B0 ;  /* 0x0000000000007941 */ /* 0x000fea0003800200 */
.L_x_28:
[----:B------:R-:W-:Y:S06]  /*0610*/  BAR.SYNC.DEFER_BLOCKING 0x0 ;  /* 0x0000000000007b1d */ /* 0x000fec0000010000 */
[----:B------:R-:W-:Y:S04]  /*0620*/  BSSY.RECONVERGENT B0, `(.L_x_30) ;  /* 0x000000c000007945 */ /* 0x000fe80003800200 */
[----:B------:R-:W-:Y:S05]  /*0630*/  @P4 BRA `(.L_x_31) ;  /* 0x0000000000284947 */ /* 0x000fea0003800000 */
[----:B-1234-:R-:W-:Y:S02]  /*0640*/  IMAD.SHL.U32 R7, R5, 0x20, RZ ;  /* 0x0000002005077824 */ /* 0x01efe400078e00ff */
[----:B------:R-:W-:Y:S02]  /*0650*/  IMAD R9, R6, 0x20, R5 ;  /* 0x0000002006097824 */ /* 0x000fe400078e0205 */
[----:B------:R-:W-:-:S03]  /*0660*/  VIADD R8, R7, 0xffffffff ;  /* 0xffffffff07087836 */ /* 0x000fc60000000000 */
[----:B------:R-:W-:Y:S02]  /*0670*/  LEA R9, R9, UR4, 0x2 ;  /* 0x0000000409097c11 */ /* 0x000fe4000f8e10ff */
[----:B------:R-:W-:-:S03]  /*0680*/  LEA.HI R8, R8, R7, RZ, 0x1b ;  /* 0x0000000708087211 */ /* 0x000fc600078fd8ff */
[----:B------:R-:W-:Y:S01]  /*0690*/  LDS R7, [R9+-0x4] ;  /* 0xfffffc0009077984 */ /* 0x000fe20000000800 */
[----:B------:R-:W-:-:S06]  /*06a0*/  LEA R8, R8, UR4, 0x2 ;  /* 0x0000000408087c11 */ /* 0x000fcc000f8e10ff */
[----:B------:R-:W1:Y:S02]  /*06b0*/  LDS R8, [R8+-0x4] ;  /* 0xfffffc0008087984 */ /* 0x000e640000000800 */
[----:B-1----:R-:W-:-:S05]  /*06c0*/  IMAD.IADD R10, R8, 0x1, R7 ;  /* 0x00000001080a7824 */ /* 0x002fca00078e0207 */
[----:B------:R1:W-:Y:S02]  /*06d0*/  STS [R9+-0x4], R10 ;  /* 0xfffffc0a09007388 */ /* 0x0003e40000000800 */
.L_x_31:
[----:B------:R-:W-:Y:S05]  /*06e0*/  BSYNC.RECONVERGENT B0 ;  /* 0x0000000000007941 */ /* 0x000fea0003800200 */
.L_x_30:
[----:B------:R-:W-:Y:S06]  /*06f0*/  BAR.SYNC.DEFER_BLOCKING 0x0 ;  /* 0x0000000000007b1d */ /* 0x000fec0000010000 */
[----:B------:R-:W-:Y:S04]  /*0700*/  BSSY.RECONVERGENT B0, `(.L_x_32) ;  /* 0x000000d000007945 */ /* 0x000fe80003800200 */
[----:B------:R-:W-:Y:S05]  /*0710*/  @P5 BRA `(.L_x_33) ;  /* 0x00000000002c5947 */ /* 0x000fea0003800000 */
[----:B-1234-:R-:W-:-:S04]  /*0720*/  IMAD.SHL.U32 R7, R5, 0x40, RZ ;  /* 0x0000004005077824 */ /* 0x01efc800078e00ff */
[----:B------:R-:W-:Y:S01]  /*0730*/  VIADD R8, R7, 0xffffffff ;  /* 0xffffffff07087836 */ /* 0x000fe20000000000 */
[----:B------:R-:W-:-:S04]  /*0740*/  SHF.R.U32.HI R9, RZ, 0x5, R7 ;  /* 0x00000005ff097819 */ /* 0x000fc80000011607 */
[----:B------:R-:W-:Y:S01]  /*0750*/  LEA.HI R8, R8, R7, RZ, 0x1b ;  /* 0x0000000708087211 */ /* 0x000fe200078fd8ff */
[----:B------:R-:W-:-:S03]  /*0760*/  IMAD R9, R6, 0x40, R9 ;  /* 0x0000004006097824 */ /* 0x000fc600078e0209 */
[----:B------:R-:W-:Y:S02]  /*0770*/  LEA R8, R8, UR4, 0x2 ;  /* 0x0000000408087c11 */ /* 0x000fe4000f8e10ff */
[----:B------:R-:W-:-:S04]  /*0780*/  LEA R9, R9, UR4, 0x2 ;  /* 0x0000000409097c11 */ /* 0x000fc8000f8e10ff */
[----:B------:R-:W-:Y:S04]  /*0790*/  LDS R8, [R8+-0x4] ;  /* 0xfffffc0008087984 */ /* 0x000fe80000000800 */
[----:B------:R-:W1:Y:S02]  /*07a0*/  LDS R7, [R9] ;  /* 0x0000000009077984 */ /* 0x000e640000000800 */
[----:B-1----:R-:W-:-:S05]  /*07b0*/  IMAD.IADD R10, R8, 0x1, R7 ;  /* 0x00000001080a7824 */ /* 0x002fca00078e0207 */
[----:B------:R1:W-:Y:S02]  /*07c0*/  STS [R9], R10 ;  /* 0x0000000a09007388 */ /* 0x0003e40000000800 */
.L_x_33:
[----:B------:R-:W-:Y:S05]  /*07d0*/  BSYNC.RECONVERGENT B0 ;  /* 0x0000000000007941 */ /* 0x000fea0003800200 */
.L_x_32:
[----:B------:R-:W-:Y:S01]  /*07e0*/  BAR.SYNC.DEFER_BLOCKING 0x0 ;  /* 0x0000000000007b1d */ /* 0x000fe20000010000 */
[----:B------:R-:W-:-:S05]  /*07f0*/  ISETP.NE.AND P6, PT, R0, RZ, PT ;  /* 0x000000ff0000720c */ /* 0x000fca0003fc5270 */
[----:B------:R-:W-:Y:S08]  /*0800*/  BSSY.RECONVERGENT B0, `(.L_x_34) ;  /* 0x0000016000007945 */ /* 0x000ff00003800200 */
[----:B------:R-:W-:Y:S01]  /*0810*/  @!P6 STS [UR4+0x418], RZ ;  /* 0x000418ffff00e988 */ /* 0x000fe20008000804 */
[----:B------:R-:W-:Y:S06]  /*0820*/  BAR.SYNC.DEFER_BLOCKING 0x0 ;  /* 0x0000000000007b1d */ /* 0x000fec0000010000 */
[----:B-1234-:R-:W-:Y:S04]  /*0830*/  @!P6 LDS R7, [UR4+0x208] ;  /* 0x00020804ff07e984 */ /* 0x01efe80008000800 */
[----:B------:R-:W1:Y:S02]  /*0840*/  @!P6 LDS R8, [UR4+0x418] ;  /* 0x00041804ff08e984 */ /* 0x000e640008000800 */
[----:B-1----:R-:W-:-:S02]  /*0850*/  @!P6 IMAD.IADD R7, R7, 0x1, R8 ;  /* 0x000000010707e824 */ /* 0x002fc400078e0208 */
[----:B------:R1:W-:Y:S04]  /*0860*/  @!P6 STS [UR4+0x208], R8 ;  /* 0x00020808ff00e988 */ /* 0x0003e80008000804 */
[----:B------:R1:W-:Y:S01]  /*0870*/  @!P6 STS [UR4+0x418], R7 ;  /* 0x00041807ff00e988 */ /* 0x0003e20008000804 */
[----:B------:R-:W-:Y:S06]  /*0880*/  BAR.SYNC.DEFER_BLOCKING 0x0 ;  /* 0x0000000000007b1d */ /* 0x000fec0000010000 */
[----:B------:R-:W-:Y:S05]  /*0890*/  @P5 BRA `(.L_x_35) ;  /* 0x0000000000305947 */ /* 0x000fea0003800000 */
[----:B-1----:R-:W-:-:S04]  /*08a0*/  IMAD.SHL.U32 R7, R5, 0x40, RZ ;  /* 0x0000004005077824 */ /* 0x002fc800078e00ff */
[----:B------:R-:W-:Y:S01]  /*08b0*/  VIADD R8, R7, 0xffffffff ;  /* 0xffffffff07087836 */ /* 0x000fe20000000000 */
[----:B------:R-:W-:-:S04]  /*08c0*/  SHF.R.U32.HI R9, RZ, 0x5, R7 ;  /* 0x00000005ff097819 */ /* 0x000fc80000011607 */
[----:B------:R-:W-:Y:S01]  /*08d0*/  LEA.HI R8, R8, R7, RZ, 0x1b ;  /* 0x0000000708087211 */ /* 0x000fe200078fd8ff */
[----:B------:R-:W-:-:S03]  /*08e0*/  IMAD R9, R6, 0x40, R9 ;  /* 0x0000004006097824 */ /* 0x000fc600078e0209 */
[----:B0-----:R-:W-:Y:S02]  /*08f0*/  LEA R11, R8, UR4, 0x2 ;  /* 0x00000004080b7c11 */ /* 0x001fe4000f8e10ff */
[----:B------:R-:W-:-:S03]  /*0900*/  LEA R10, R9, UR4, 0x2 ;  /* 0x00000004090a7c11 */ /* 0x000fc6000f8e10ff */
[----:B------:R-:W-:Y:S04]  /*0910*/  LDS R7, [R11+-0x4] ;  /* 0xfffffc000b077984 */ /* 0x000fe80000000800 */
[----:B------:R-:W0:Y:S02]  /*0920*/  LDS R8, [R10] ;  /* 0x000000000a087984 */ /* 0x000e240000000800 */
[----:B0-----:R-:W-:Y:S02]  /*0930*/  IMAD.IADD R7, R7, 0x1, R8 ;  /* 0x0000000107077824 */ /* 0x001fe400078e0208 */
[----:B------:R2:W-:Y:S04]  /*0940*/  STS [R11+-0x4], R8 ;  /* 0xfffffc080b007388 */ /* 0x0005e80000000800 */
[----:B------:R2:W-:Y:S02]  /*0950*/  STS [R10], R7 ;  /* 0x000000070a007388 */ /* 0x0005e40000000800 */
.L_x_35:
[----:B------:R-:W-:Y:S05]  /*0960*/  BSYNC.RECONVERGENT B0 ;  /* 0x0000000000007941 */ /* 0x000fea0003800200 */
.L_x_34:
[----:B------:R-:W-:Y:S06]  /*0970*/  BAR.SYNC.DEFER_BLOCKING 0x0 ;  /* 0x0000000000007b1d */ /* 0x000fec0000010000 */
[----:B------:R-:W-:Y:S04]  /*0980*/  BSSY.RECONVERGENT B0, `(.L_x_36) ;  /* 0x000000d000007945 */ /* 0x000fe80003800200 */
[----:B------:R-:W-:Y:S05]  /*0990*/  @P4 BRA `(.L_x_37) ;  /* 0x00000000002c4947 */ /* 0x000fea0003800000 */
[----:B-12---:R-:W-:Y:S02]  /*09a0*/  IMAD.SHL.U32 R7, R5, 0x20, RZ ;  /* 0x0000002005077824 */ /* 0x006fe400078e00ff */
[----:B------:R-:W-:Y:S02]  /*09b0*/  IMAD R9, R6, 0x20, R5 ;  /* 0x0000002006097824 */ /* 0x000fe400078e0205 */
[----:B------:R-:W-:-:S03]  /*09c0*/  VIADD R8, R7, 0xffffffff ;  /* 0xffffffff07087836 */ /* 0x000fc60000000000 */
[----:B------:R-:W-:Y:S02]  /*09d0*/  LEA R10, R9, UR4, 0x2 ;  /* 0x00000004090a7c11 */ /* 0x000fe4000f8e10ff */
[----:B------:R-:W-:-:S04]  /*09e0*/  LEA.HI R8, R8, R7, RZ, 0x1b ;  /* 0x0000000708087211 */ /* 0x000fc800078fd8ff */
[----:B------:R-:W-:Y:S02]  /*09f0*/  LEA R9, R8, UR4, 0x2 ;  /* 0x0000000408097c11 */ /* 0x000fe4000f8e10ff */
[----:B------:R-:W1:Y:S04]  /*0a00*/  LDS R8, [R10+-0x4] ;  /* 0xfffffc000a087984 */ /* 0x000e680000000800 */
[----:B------:R-:W2:Y:S04]  /*0a10*/  LDS R7, [R9+-0x4] ;  /* 0xfffffc0009077984 */ /* 0x000ea80000000800 */
[----:B-1----:R3:W-:Y:S01]  /*0a20*/  STS [R9+-0x4], R8 ;  /* 0xfffffc0809007388 */ /* 0x0027e20000000800 */
[----:B--2---:R-:W-:-:S05]  /*0a30*/  IMAD.IADD R7, R7, 0x1, R8 ;  /* 0x0000000107077824 */ /* 0x004fca00078e0208 */
[----:B------:R3:W-:Y:S02]  /*0a40*/  STS [R10+-0x4], R7 ;  /* 0xfffffc070a007388 */ /* 0x0007e40000000800 */
.L_x_37:
[----:B------:R-:W-:Y:S05]  /*0a50*/  BSYNC.RECONVERGENT B0 ;  /* 0x0000000000007941 */ /* 0x000fea0003800200 */
.L_x_36:
        /* <DEDUP_REMOVED lines=10> */
[----:B------:R-:W1:Y:S04]  /*0b00*/  LDS R8, [R10+-0x4] ;  /* 0xfffffc000a087984 */ /* 0x000e680000000800 */
[----:B------:R-:W2:Y:S04]  /*0b10*/  LDS R7, [R9+-0x4] ;  /* 0xfffffc0009077984 */ /* 0x000ea80000000800 */
[----:B-1----:R4:W-:Y:S01]  /*0b20*/  STS [R9+-0x4], R8 ;  /* 0xfffffc0809007388 */ /* 0x0029e20000000800 */
[----:B--2---:R-:W-:-:S05]  /*0b30*/  IMAD.IADD R7, R7, 0x1, R8 ;  /* 0x0000000107077824 */ /* 0x004fca00078e0208 */
[----:B------:R4:W-:Y:S02]  /*0b40*/  STS [R10+-0x4], R7 ;  /* 0xfffffc070a007388 */ /* 0x0009e40000000800 */
.L_x_39:
[----:B------:R-:W-:Y:S05]  /*0b50*/  BSYNC.RECONVERGENT B0 ;  /* 0x0000000000007941 */ /* 0x000fea0003800200 */
.L_x_38:
[----:B------:R-:W-:Y:S06]  /*0b60*/  BAR.SYNC.DEFER_BLOCKING 0x0 ;  /* 0x0000000000007b1d */ /* 0x000fec0000010000 */
[----:B------:R-:W-:Y:S04]  /*0b70*/  BSSY.RECONVERGENT B0, `(.L_x_40) ;  /* 0x000000e000007945 */ /* 0x000fe80003800200 */
[----:B------:R-:W-:Y:S05]  /*0b80*/  @P2 BRA `(.L_x_41) ;  /* 0x0000000000302947 */ /* 0x000fea0003800000 */
[----:B-1234-:R-:W-:Y:S02]  /*0b90*/  IMAD.SHL.U32 R7, R5, 0x8, RZ ;  /* 0x0000000805077824 */ /* 0x01efe400078e00ff */
        /* <DEDUP_REMOVED lines=11> */
.L_x_41:
[----:B------:R-:W-:Y:S05]  /*0c50*/  BSYNC.RECONVERGENT B0 ;  /* 0x0000000000007941 */ /* 0x000fea0003800200 */
.L_x_40:
[----:B------:R-:W-:Y:S01]  /*0c60*/  BAR.SYNC.DEFER_BLOCKING 0x0 ;  /* 0x0000000000007b1d */ /* 0x000fe20000010000 */
[----:B------:R-:W-:-:S05]  /*0c70*/  ISETP.GT.U32.AND P2, PT, R0, 0x1f, PT ;  /* 0x0000001f0000780c */ /* 0x000fca0003f44070 */
[----:B------:R-:W-:Y:S08]  /*0c80*/  BSSY.RECONVERGENT B0, `(.L_x_42) ;  /* 0x000000e000007945 */ /* 0x000ff00003800200 */
        /* <DEDUP_REMOVED lines=13> */
.L_x_43:
[----:B------:R-:W-:Y:S05]  /*0d60*/  BSYNC.RECONVERGENT B0 ;  /* 0x0000000000007941 */ /* 0x000fea0003800200 */
.L_x_42:
        /* <DEDUP_REMOVED lines=15> */
.L_x_45:
[----:B------:R-:W-:Y:S05]  /*0e60*/  BSYNC.RECONVERGENT B0 ;  /* 0x0000000000007941 */ /* 0x000fea0003800200 */
.L_x_44:
[----:B------:R-:W-:Y:S01]  /*0e70*/  BAR.SYNC.DEFER_BLOCKING 0x0 ;  /* 0x0000000000007b1d */ /* 0x000fe20000010000 */
[----:B------:R-:W-:-:S13]  /*0e80*/  ISETP.GT.U32.AND P0, PT, R0, 0xfe, PT ;  /* 0x000000fe0000780c */ /* 0x000fda0003f04070 */
[----:B-1234-:R-:W1:Y:S01]  /*0e90*/  @P0 LDC.64 R8, c[0x0][0x380] ;  /* 0x0000e000ff080b82 */ /* 0x01ee620000000a00 */
[----:B------:R-:W-:Y:S04]  /*0ea0*/  @!P1 LDS R6, [R3] ;  /* 0x0000000003069984 */ /* 0x000fe80000000800 */
[----:B------:R-:W0:Y:S02]  /*0eb0*/  @!P1 LDS R10, [R4+0x4] ;  /* 0x00000400040a9984 */ /* 0x000e240000000800 */
[----:B0-----:R-:W-:Y:S02]  /*0ec0*/  @!P1 IMAD.IADD R11, R6, 0x1, R10 ;  /* 0x00000001060b9824 */ /* 0x001fe400078e020a */
[----:B------:R-:W-:Y:S01]  /*0ed0*/  @!P1 STS [R3], R10 ;  /* 0x0000000a03009388 */ /* 0x000fe20000000800 */
[----:B------:R-:W-:Y:S01]  /*0ee0*/  @!P0 IMAD.IADD R5, R5, 0x1, -R0 ;  /* 0x0000000105058824 */ /* 0x000fe200078e0a00 */
[----:B------:R-:W0:Y:S02]  /*0ef0*/  LDC.64 R6, c[0x0][0x388] ;  /* 0x0000e200ff067b82 */ /* 0x000e240000000a00 */
[----:B------:R-:W-:Y:S06]  /*0f00*/  @!P1 STS [R4+0x4], R11 ;  /* 0x0000040b04009388 */ /* 0x000fec0000000800 */
[----:B------:R-:W-:Y:S06]  /*0f10*/  BAR.SYNC.DEFER_BLOCKING 0x0 ;  /* 0x0000000000007b1d */ /* 0x000fec0000010000 */
[----:B-1----:R-:W2:Y:S01]  /*0f20*/  @P0 LDG.E R9, desc[UR6][R8.64+0x3fc] ;  /* 0x0003fc0608090981 */ /* 0x002ea2000c1e1900 */
[----:B------:R-:W-:Y:S01]  /*0f30*/  @!P0 LEA.HI R5, R5, R0, RZ, 0x1b ;  /* 0x0000000005058211 */ /* 0x000fe200078fd8ff */
[----:B0-----:R-:W-:-:S02]  /*0f40*/  IMAD.WIDE.U32 R6, R0, 0x4, R6 ;  /* 0x0000000400067825 */ /* 0x001fc400078e0006 */
[----:B------:R-:W2:Y:S01]  /*0f50*/  @P0 LDS R2, [R2] ;  /* 0x0000000002020984 */ /* 0x000ea20000000800 */
[----:B------:R-:W-:-:S05]  /*0f60*/  @!P0 LEA R5, R5, UR4, 0x2 ;  /* 0x0000000405058c11 */ /* 0x000fca000f8e10ff */
[----:B------:R-:W0:Y:S01]  /*0f70*/  @!P0 LDS R13, [R5+0x4] ;  /* 0x00000400050d8984 */ /* 0x000e220000000800 */
[----:B--2---:R-:W-:-:S05]  /*0f80*/  @P0 IMAD.IADD R13, R2, 0x1, R9 ;  /* 0x00000001020d0824 */ /* 0x004fca00078e0209 */
[----:B0-----:R-:W-:Y:S01]  /*0f90*/  STG.E desc[UR6][R6.64], R13 ;  /* 0x0000000d06007986 */ /* 0x001fe2000c101906 */
[----:B------:R-:W-:Y:S05]  /*0fa0*/  EXIT ;  /* 0x000000000000794d */ /* 0x000fea0003800000 */
.L_x_46:
        /* <DEDUP_REMOVED lines=13> */
.L_x_49:


//--------------------- .nv.shared.reserved.0     --------------------------
	.section	.nv.shared.reserved.0,"aw",@nobits
	.weak		__nv_reservedSMEM_offset_0_alias
	.size		__nv_reservedSMEM_offset_0_alias, 0, 64
	.other		__nv_reservedSMEM_offset_0_alias,@"STO_CUDA_RESERVED_SHARED STV_DEFAULT"
__nv_reservedSMEM_offset_0_alias:
	.zero		0
	.zero		64


//--------------------- .nv.shared._Z22histogram_count_valuesPhiPi --------------------------
	.section	.nv.shared._Z22histogram_count_valuesPhiPi,"aw",@nobits
	.sectionflags	@""
	.align	4
.nv.shared._Z22histogram_count_valuesPhiPi:
	.zero		2048


//--------------------- .nv.shared._Z12scan_cum_sumPiS_ --------------------------
	.section	.nv.shared._Z12scan_cum_sumPiS_,"aw",@nobits
	.sectionflags	@""
	.align	4
.nv.shared._Z12scan_cum_sumPiS_:
	.zero		3136


//--------------------- .nv.constant0._Z14count_sort_gpuPhS_Pii --------------------------
	.section	.nv.constant0._Z14count_sort_gpuPhS_Pii,"a",@progbits
	.sectionflags	@""
	.align	4
.nv.constant0._Z14count_sort_gpuPhS_Pii:
	.zero		924


//--------------------- .nv.constant0._Z22histogram_count_valuesPhiPi --------------------------
	.section	.nv.constant0._Z22histogram_count_valuesPhiPi,"a",@progbits
	.sectionflags	@""
	.align	4
.nv.constant0._Z22histogram_count_valuesPhiPi:
	.zero		920


//--------------------- .nv.constant0._Z12scan_cum_sumPiS_ --------------------------
	.section	.nv.constant0._Z12scan_cum_sumPiS_,"a",@progbits
	.sectionflags	@""
	.align	4
.nv.constant0._Z12scan_cum_sumPiS_:
	.zero		912


//--------------------- SYMBOLS --------------------------

	.type		.nv.reservedSmem.offset0,@object
	.size		.nv.reservedSmem.offset0,0x4
	.type		.nv.reservedSmem.cap,@object
	.size		.nv.reservedSmem.cap,0x4
